//
// Generated by NVIDIA NVVM Compiler
//
// Compiler Build ID: CL-36424714
// Cuda compilation tools, release 13.0, V13.0.88
// Based on NVVM 20.0.0
//

.version 9.0
.target sm_100
.address_size 64

	// .globl	_Z20gaussian_blur_kernelPhS_iii

.visible .entry _Z20gaussian_blur_kernelPhS_iii(
	.param .u64 .ptr .align 1 _Z20gaussian_blur_kernelPhS_iii_param_0,
	.param .u64 .ptr .align 1 _Z20gaussian_blur_kernelPhS_iii_param_1,
	.param .u32 _Z20gaussian_blur_kernelPhS_iii_param_2,
	.param .u32 _Z20gaussian_blur_kernelPhS_iii_param_3,
	.param .u32 _Z20gaussian_blur_kernelPhS_iii_param_4
)
{
	.reg .pred 	%p<24>;
	.reg .b16 	%rs<10>;
	.reg .b32 	%r<78>;
	.reg .b32 	%f<132>;
	.reg .b64 	%rd<14>;
	.reg .b64 	%fd<10>;

	ld.param.u64 	%rd3, [_Z20gaussian_blur_kernelPhS_iii_param_0];
	ld.param.u32 	%r26, [_Z20gaussian_blur_kernelPhS_iii_param_2];
	ld.param.u32 	%r27, [_Z20gaussian_blur_kernelPhS_iii_param_3];
	cvta.to.global.u64 	%rd1, %rd3;
	mov.u32 	%r29, %ctaid.y;
	mov.u32 	%r30, %ntid.y;
	mov.u32 	%r31, %tid.y;
	mad.lo.s32 	%r1, %r29, %r30, %r31;
	mov.u32 	%r32, %ctaid.x;
	mov.u32 	%r33, %ntid.x;
	mul.lo.s32 	%r2, %r32, %r33;
	mov.u32 	%r3, %tid.x;
	add.s32 	%r4, %r2, %r3;
	setp.ge.s32 	%p1, %r1, %r27;
	setp.ge.s32 	%p2, %r4, %r26;
	or.pred  	%p3, %p2, %p1;
	@%p3 bra 	$L__BB0_15;
	ld.param.u32 	%r70, [_Z20gaussian_blur_kernelPhS_iii_param_4];
	shr.u32 	%r34, %r70, 31;
	add.s32 	%r35, %r70, %r34;
	shr.s32 	%r5, %r35, 1;
	sub.s32 	%r73, %r1, %r5;
	add.s32 	%r7, %r5, %r1;
	setp.gt.s32 	%p4, %r73, %r7;
	mov.f32 	%f116, 0f00000000;
	mov.f32 	%f117, %f116;
	mov.f32 	%f118, %f116;
	mov.f32 	%f119, %f116;
	@%p4 bra 	$L__BB0_14;
	ld.param.u32 	%r71, [_Z20gaussian_blur_kernelPhS_iii_param_4];
	cvt.rn.f32.s32 	%f44, %r71;
	div.rn.f32 	%f45, %f44, 0f40400000;
	sub.s32 	%r8, %r4, %r5;
	add.s32 	%r9, %r5, %r4;
	add.f32 	%f46, %f45, %f45;
	mul.f32 	%f1, %f45, %f46;
	cvt.f64.f32 	%fd2, %f45;
	mul.f64 	%fd3, %fd2, 0d401921FB54411744;
	mul.f64 	%fd1, %fd3, %fd2;
	mul.lo.s32 	%r10, %r5, %r5;
	shl.b32 	%r36, %r5, 1;
	neg.s32 	%r11, %r36;
	mul.lo.s32 	%r37, %r3, 3;
	mad.lo.s32 	%r38, %r2, 3, %r37;
	mul.lo.s32 	%r39, %r5, 3;
	sub.s32 	%r12, %r38, %r39;
	sub.s32 	%r13, 1, %r5;
	mov.f32 	%f119, 0f00000000;
	mov.f32 	%f118, %f119;
	mov.f32 	%f117, %f119;
	mov.f32 	%f116, %f119;
$L__BB0_3:
	mov.u32 	%r14, %r73;
	setp.gt.s32 	%p5, %r8, %r9;
	@%p5 bra 	$L__BB0_13;
	setp.ge.s32 	%p6, %r8, %r26;
	setp.ge.s32 	%p7, %r14, %r27;
	sub.s32 	%r40, %r14, %r1;
	mul.lo.s32 	%r15, %r40, %r40;
	or.b32  	%r41, %r8, %r14;
	setp.lt.s32 	%p8, %r41, 0;
	or.pred  	%p9, %p6, %p7;
	or.pred  	%p10, %p9, %p8;
	@%p10 bra 	$L__BB0_6;
	add.s32 	%r42, %r15, %r10;
	neg.s32 	%r43, %r42;
	cvt.rn.f32.s32 	%f47, %r43;
	div.rn.f32 	%f48, %f47, %f1;
	fma.rn.f32 	%f49, %f48, 0f3BBB989D, 0f3F000000;
	cvt.sat.f32.f32 	%f50, %f49;
	mov.f32 	%f51, 0f4B400001;
	mov.f32 	%f52, 0f437C0000;
	fma.rm.f32 	%f53, %f50, %f52, %f51;
	add.f32 	%f54, %f53, 0fCB40007F;
	neg.f32 	%f55, %f54;
	fma.rn.f32 	%f56, %f48, 0f3FB8AA3B, %f55;
	fma.rn.f32 	%f57, %f48, 0f32A57060, %f56;
	mov.b32 	%r44, %f53;
	shl.b32 	%r45, %r44, 23;
	mov.b32 	%f58, %r45;
	ex2.approx.ftz.f32 	%f59, %f57;
	mul.f32 	%f60, %f59, %f58;
	cvt.f64.f32 	%fd4, %f60;
	div.rn.f64 	%fd5, %fd4, %fd1;
	cvt.rn.f32.f64 	%f61, %fd5;
	mad.lo.s32 	%r46, %r14, %r26, %r8;
	mul.lo.s32 	%r47, %r46, 3;
	cvt.s64.s32 	%rd4, %r47;
	add.s64 	%rd5, %rd1, %rd4;
	ld.global.u8 	%rs1, [%rd5];
	cvt.rn.f32.u16 	%f62, %rs1;
	fma.rn.f32 	%f118, %f62, %f61, %f118;
	ld.global.u8 	%rs2, [%rd5+1];
	cvt.rn.f32.u16 	%f63, %rs2;
	fma.rn.f32 	%f117, %f63, %f61, %f117;
	ld.global.u8 	%rs3, [%rd5+2];
	cvt.rn.f32.u16 	%f64, %rs3;
	fma.rn.f32 	%f116, %f61, %f64, %f116;
	add.f32 	%f119, %f119, %f61;
$L__BB0_6:
	ld.param.u32 	%r72, [_Z20gaussian_blur_kernelPhS_iii_param_4];
	add.s32 	%r48, %r72, 1;
	setp.lt.u32 	%p11, %r48, 3;
	@%p11 bra 	$L__BB0_13;
	mul.lo.s32 	%r49, %r26, %r14;
	mad.lo.s32 	%r75, %r49, 3, %r12;
	mov.u32 	%r74, %r13;
	mov.u32 	%r76, %r11;
	mov.u32 	%r77, %r8;
$L__BB0_8:
	setp.ge.s32 	%p12, %r14, %r27;
	add.s32 	%r50, %r77, 1;
	or.b32  	%r51, %r50, %r14;
	setp.lt.s32 	%p13, %r51, 0;
	setp.ge.s32 	%p14, %r50, %r26;
	or.pred  	%p15, %p14, %p12;
	or.pred  	%p16, %p15, %p13;
	@%p16 bra 	$L__BB0_10;
	mad.lo.s32 	%r52, %r74, %r74, %r15;
	neg.s32 	%r53, %r52;
	cvt.rn.f32.s32 	%f65, %r53;
	div.rn.f32 	%f66, %f65, %f1;
	fma.rn.f32 	%f67, %f66, 0f3BBB989D, 0f3F000000;
	cvt.sat.f32.f32 	%f68, %f67;
	mov.f32 	%f69, 0f4B400001;
	mov.f32 	%f70, 0f437C0000;
	fma.rm.f32 	%f71, %f68, %f70, %f69;
	add.f32 	%f72, %f71, 0fCB40007F;
	neg.f32 	%f73, %f72;
	fma.rn.f32 	%f74, %f66, 0f3FB8AA3B, %f73;
	fma.rn.f32 	%f75, %f66, 0f32A57060, %f74;
	mov.b32 	%r54, %f71;
	shl.b32 	%r55, %r54, 23;
	mov.b32 	%f76, %r55;
	ex2.approx.ftz.f32 	%f77, %f75;
	mul.f32 	%f78, %f77, %f76;
	cvt.f64.f32 	%fd6, %f78;
	div.rn.f64 	%fd7, %fd6, %fd1;
	cvt.rn.f32.f64 	%f79, %fd7;
	add.s32 	%r56, %r75, 3;
	cvt.s64.s32 	%rd6, %r56;
	add.s64 	%rd7, %rd1, %rd6;
	ld.global.u8 	%rs4, [%rd7];
	cvt.rn.f32.u16 	%f80, %rs4;
	fma.rn.f32 	%f118, %f80, %f79, %f118;
	ld.global.u8 	%rs5, [%rd7+1];
	cvt.rn.f32.u16 	%f81, %rs5;
	fma.rn.f32 	%f117, %f81, %f79, %f117;
	ld.global.u8 	%rs6, [%rd7+2];
	cvt.rn.f32.u16 	%f82, %rs6;
	fma.rn.f32 	%f116, %f79, %f82, %f116;
	add.f32 	%f119, %f119, %f79;
$L__BB0_10:
	add.s32 	%r77, %r77, 2;
	or.b32  	%r57, %r77, %r14;
	setp.lt.s32 	%p18, %r57, 0;
	setp.ge.s32 	%p19, %r77, %r26;
	or.pred  	%p20, %p19, %p12;
	or.pred  	%p21, %p20, %p18;
	@%p21 bra 	$L__BB0_12;
	mad.lo.s32 	%r58, %r74, %r74, %r74;
	add.s32 	%r59, %r74, %r58;
	add.s32 	%r60, %r59, %r15;
	not.b32 	%r61, %r60;
	cvt.rn.f32.s32 	%f83, %r61;
	div.rn.f32 	%f84, %f83, %f1;
	fma.rn.f32 	%f85, %f84, 0f3BBB989D, 0f3F000000;
	cvt.sat.f32.f32 	%f86, %f85;
	mov.f32 	%f87, 0f4B400001;
	mov.f32 	%f88, 0f437C0000;
	fma.rm.f32 	%f89, %f86, %f88, %f87;
	add.f32 	%f90, %f89, 0fCB40007F;
	neg.f32 	%f91, %f90;
	fma.rn.f32 	%f92, %f84, 0f3FB8AA3B, %f91;
	fma.rn.f32 	%f93, %f84, 0f32A57060, %f92;
	mov.b32 	%r62, %f89;
	shl.b32 	%r63, %r62, 23;
	mov.b32 	%f94, %r63;
	ex2.approx.ftz.f32 	%f95, %f93;
	mul.f32 	%f96, %f95, %f94;
	cvt.f64.f32 	%fd8, %f96;
	div.rn.f64 	%fd9, %fd8, %fd1;
	cvt.rn.f32.f64 	%f97, %fd9;
	add.s32 	%r64, %r75, 6;
	cvt.s64.s32 	%rd8, %r64;
	add.s64 	%rd9, %rd1, %rd8;
	ld.global.u8 	%rs7, [%rd9];
	cvt.rn.f32.u16 	%f98, %rs7;
	fma.rn.f32 	%f118, %f98, %f97, %f118;
	ld.global.u8 	%rs8, [%rd9+1];
	cvt.rn.f32.u16 	%f99, %rs8;
	fma.rn.f32 	%f117, %f99, %f97, %f117;
	ld.global.u8 	%rs9, [%rd9+2];
	cvt.rn.f32.u16 	%f100, %rs9;
	fma.rn.f32 	%f116, %f97, %f100, %f116;
	add.f32 	%f119, %f119, %f97;
$L__BB0_12:
	add.s32 	%r76, %r76, 2;
	add.s32 	%r75, %r75, 6;
	add.s32 	%r74, %r74, 2;
	setp.ne.s32 	%p22, %r76, 0;
	@%p22 bra 	$L__BB0_8;
$L__BB0_13:
	add.s32 	%r73, %r14, 1;
	setp.lt.s32 	%p23, %r14, %r7;
	@%p23 bra 	$L__BB0_3;
$L__BB0_14:
	ld.param.u64 	%rd13, [_Z20gaussian_blur_kernelPhS_iii_param_1];
	mad.lo.s32 	%r65, %r26, %r1, %r4;
	mul.lo.s32 	%r66, %r65, 3;
	div.rn.f32 	%f101, %f118, %f119;
	cvt.rzi.u32.f32 	%r67, %f101;
	cvt.s64.s32 	%rd10, %r66;
	cvta.to.global.u64 	%rd11, %rd13;
	add.s64 	%rd12, %rd11, %rd10;
	st.global.u8 	[%rd12], %r67;
	div.rn.f32 	%f102, %f117, %f119;
	cvt.rzi.u32.f32 	%r68, %f102;
	st.global.u8 	[%rd12+1], %r68;
	div.rn.f32 	%f103, %f116, %f119;
	cvt.rzi.u32.f32 	%r69, %f103;
	st.global.u8 	[%rd12+2], %r69;
$L__BB0_15:
	ret;

}


// ===== COMPILED SASS (sm_100) =====

	.target	sm_100

	.elftype	@"ET_EXEC"


//--------------------- .note.nv.tkinfo           --------------------------
	.section	.note.nv.tkinfo,"",@"SHT_NOTE"
	.sectionflags	@"SHF_NOTE_NV_TKINFO"
	.tkinfo
        /*0018*/ 	.word	0x00000002
        /*0030*/ 	.string	""
        /*0030*/ 	.string	"ptxas"
        /*0030*/ 	.string	"Cuda compilation tools, release 13.0, V13.0.88"
        /*0030*/ 	.string	"Build cuda_13.0.r13.0/compiler.36424714_0"
        /*0030*/ 	.string	"-arch sm_100 -m 64 "



//--------------------- .note.nv.cuinfo           --------------------------
	.section	.note.nv.cuinfo,"",@"SHT_NOTE"
	.sectionflags	@"SHF_NOTE_NV_CUINFO"
        /*0018*/ 	.short	0x0002
        /*001a*/ 	.short	0x0064
        /*001c*/ 	.short	0x0082
	.zero		2


//--------------------- .nv.info                  --------------------------
	.section	.nv.info,"",@"SHT_CUDA_INFO"
	.align	4


	//----- nvinfo : EIATTR_REGCOUNT
	.align		4
        /*0000*/ 	.byte	0x04, 0x2f
        /*0002*/ 	.short	(.L_1 - .L_0)
	.align		4
.L_0:
        /*0004*/ 	.word	index@(_Z20gaussian_blur_kernelPhS_iii)
        /*0008*/ 	.word	0x0000002d


	//----- nvinfo : EIATTR_FRAME_SIZE
	.align		4
.L_1:
        /*000c*/ 	.byte	0x04, 0x11
        /*000e*/ 	.short	(.L_3 - .L_2)
	.align		4
.L_2:
        /*0010*/ 	.word	index@($__internal_1_$__cuda_sm3x_div_rn_noftz_f32_slowpath)
        /*0014*/ 	.word	0x00000000


	//----- nvinfo : EIATTR_FRAME_SIZE
	.align		4
.L_3:
        /*0018*/ 	.byte	0x04, 0x11
        /*001a*/ 	.short	(.L_5 - .L_4)
	.align		4
.L_4:
        /*001c*/ 	.word	index@($__internal_0_$__cuda_sm20_div_rn_f64_full)
        /*0020*/ 	.word	0x00000000


	//----- nvinfo : EIATTR_FRAME_SIZE
	.align		4
.L_5:
        /*0024*/ 	.byte	0x04, 0x11
        /*0026*/ 	.short	(.L_7 - .L_6)
	.align		4
.L_6:
        /*0028*/ 	.word	index@(_Z20gaussian_blur_kernelPhS_iii)
        /*002c*/ 	.word	0x00000000


	//----- nvinfo : EIATTR_MIN_STACK_SIZE
	.align		4
.L_7:
        /*0030*/ 	.byte	0x04, 0x12
        /*0032*/ 	.short	(.L_9 - .L_8)
	.align		4
.L_8:
        /*0034*/ 	.word	index@(_Z20gaussian_blur_kernelPhS_iii)
        /*0038*/ 	.word	0x00000000
.L_9:


//--------------------- .nv.compat                --------------------------
	.section	.nv.compat,"",@"SHT_CUDA_COMPAT_INFO"
	.align	4
        /*0000*/ 	.byte	0x02, 0x09, 0x00, 0x00, 0x02, 0x02, 0x01, 0x00, 0x02, 0x05, 0x05, 0x00, 0x03, 0x07, 0x01, 0x01
        /*0010*/ 	.byte	0x02, 0x03, 0x00, 0x00, 0x02, 0x06, 0x01, 0x00, 0x04, 0x0b, 0x08, 0x00, 0x01, 0x00, 0x00, 0x00
        /*0020*/ 	.byte	0x00, 0x00, 0x00, 0x00


//--------------------- .nv.info._Z20gaussian_blur_kernelPhS_iii --------------------------
	.section	.nv.info._Z20gaussian_blur_kernelPhS_iii,"",@"SHT_CUDA_INFO"
	.sectionflags	@""
	.align	4


	//----- nvinfo : EIATTR_CUDA_API_VERSION
	.align		4
        /*0000*/ 	.byte	0x04, 0x37
        /*0002*/ 	.short	(.L_11 - .L_10)
.L_10:
        /*0004*/ 	.word	0x00000082


	//----- nvinfo : EIATTR_KPARAM_INFO
	.align		4
.L_11:
        /*0008*/ 	.byte	0x04, 0x17
        /*000a*/ 	.short	(.L_13 - .L_12)
.L_12:
        /*000c*/ 	.word	0x00000000
        /*0010*/ 	.short	0x0004
        /*0012*/ 	.short	0x0018
        /*0014*/ 	.byte	0x00, 0xf0, 0x11, 0x00


	//----- nvinfo : EIATTR_KPARAM_INFO
	.align		4
.L_13:
        /*0018*/ 	.byte	0x04, 0x17
        /*001a*/ 	.short	(.L_15 - .L_14)
.L_14:
        /*001c*/ 	.word	0x00000000
        /*0020*/ 	.short	0x0003
        /*0022*/ 	.short	0x0014
        /*0024*/ 	.byte	0x00, 0xf0, 0x11, 0x00


	//----- nvinfo : EIATTR_KPARAM_INFO
	.align		4
.L_15:
        /*0028*/ 	.byte	0x04, 0x17
        /*002a*/ 	.short	(.L_17 - .L_16)
.L_16:
        /*002c*/ 	.word	0x00000000
        /*0030*/ 	.short	0x0002
        /*0032*/ 	.short	0x0010
        /*0034*/ 	.byte	0x00, 0xf0, 0x11, 0x00


	//----- nvinfo : EIATTR_KPARAM_INFO
	.align		4
.L_17:
        /*0038*/ 	.byte	0x04, 0x17
        /*003a*/ 	.short	(.L_19 - .L_18)
.L_18:
        /*003c*/ 	.word	0x00000000
        /*0040*/ 	.short	0x0001
        /*0042*/ 	.short	0x0008
        /*0044*/ 	.byte	0x00, 0xf5, 0x21, 0x00


	//----- nvinfo : EIATTR_KPARAM_INFO
	.align		4
.L_19:
        /*0048*/ 	.byte	0x04, 0x17
        /*004a*/ 	.short	(.L_21 - .L_20)
.L_20:
        /*004c*/ 	.word	0x00000000
        /*0050*/ 	.short	0x0000
        /*0052*/ 	.short	0x0000
        /*0054*/ 	.byte	0x00, 0xf5, 0x21, 0x00


	//----- nvinfo : EIATTR_SPARSE_MMA_MASK
	.align		4
.L_21:
        /*0058*/ 	.byte	0x03, 0x50
        /*005a*/ 	.short	0x0000


	//----- nvinfo : EIATTR_MAXREG_COUNT
	.align		4
        /*005c*/ 	.byte	0x03, 0x1b
        /*005e*/ 	.short	0x00ff


	//----- nvinfo : EIATTR_MERCURY_ISA_VERSION
	.align		4
        /*0060*/ 	.byte	0x03, 0x5f
        /*0062*/ 	.short	0x0101


	//----- nvinfo : EIATTR_VRC_CTA_INIT_COUNT
	.align		4
        /*0064*/ 	.byte	0x02, 0x4a
	.zero		1
	.zero		1


	//----- nvinfo : EIATTR_EXIT_INSTR_OFFSETS
	.align		4
        /*0068*/ 	.byte	0x04, 0x1c
        /*006a*/ 	.short	(.L_23 - .L_22)


	//   ....[0]....
.L_22:
        /*006c*/ 	.word	0x000000d0


	//   ....[1]....
        /*0070*/ 	.word	0x000016b0


	//----- nvinfo : EIATTR_CRS_STACK_SIZE
	.align		4
.L_23:
        /*0074*/ 	.byte	0x04, 0x1e
        /*0076*/ 	.short	(.L_25 - .L_24)
.L_24:
        /*0078*/ 	.word	0x00000000


	//----- nvinfo : EIATTR_CBANK_PARAM_SIZE
	.align		4
.L_25:
        /*007c*/ 	.byte	0x03, 0x19
        /*007e*/ 	.short	0x001c


	//----- nvinfo : EIATTR_PARAM_CBANK
	.align		4
        /*0080*/ 	.byte	0x04, 0x0a
        /*0082*/ 	.short	(.L_27 - .L_26)
	.align		4
.L_26:
        /*0084*/ 	.word	index@(.nv.constant0._Z20gaussian_blur_kernelPhS_iii)
        /*0088*/ 	.short	0x0380
        /*008a*/ 	.short	0x001c


	//----- nvinfo : EIATTR_SW_WAR
	.align		4
.L_27:
        /*008c*/ 	.byte	0x04, 0x36
        /*008e*/ 	.short	(.L_29 - .L_28)
.L_28:
        /*0090*/ 	.word	0x00000008
.L_29:


//--------------------- .nv.callgraph             --------------------------
	.section	.nv.callgraph,"",@"SHT_CUDA_CALLGRAPH"
	.align	4
	.sectionentsize	8
	.align		4
        /*0000*/ 	.word	0x00000000
	.align		4
        /*0004*/ 	.word	0xffffffff
	.align		4
        /*0008*/ 	.word	0x00000000
	.align		4
        /*000c*/ 	.word	0xfffffffe
	.align		4
        /*0010*/ 	.word	0x00000000
	.align		4
        /*0014*/ 	.word	0xfffffffd
	.align		4
        /*0018*/ 	.word	0x00000000
	.align		4
        /*001c*/ 	.word	0xfffffffc


//--------------------- .text._Z20gaussian_blur_kernelPhS_iii --------------------------
	.section	.text._Z20gaussian_blur_kernelPhS_iii,"ax",@progbits
	.align	128
        .global         _Z20gaussian_blur_kernelPhS_iii
        .type           _Z20gaussian_blur_kernelPhS_iii,@function
        .size           _Z20gaussian_blur_kernelPhS_iii,(.L_x_49 - _Z20gaussian_blur_kernelPhS_iii)
        .other          _Z20gaussian_blur_kernelPhS_iii,@"STO_CUDA_ENTRY STV_DEFAULT"
_Z20gaussian_blur_kernelPhS_iii:
.text._Z20gaussian_blur_kernelPhS_iii:
[----:B------:R-:W-:Y:S01]  /*0000*/  LDC R1, c[0x0][0x37c] ;  /* 0x0000df00ff017b82 */ /* 0x000fe20000000800 */
[----:B------:R-:W0:Y:S07]  /*0010*/  S2R R0, SR_TID.Y ;  /* 0x0000000000007919 */ /* 0x000e2e0000002200 */
[----:B------:R-:W1:Y:S01]  /*0020*/  S2UR UR4, SR_CTAID.X ;  /* 0x00000000000479c3 */ /* 0x000e620000002500 */
[----:B------:R-:W2:Y:S01]  /*0030*/  LDCU.64 UR8, c[0x0][0x390] ;  /* 0x00007200ff0877ac */ /* 0x000ea20008000a00 */
[----:B------:R-:W3:Y:S06]  /*0040*/  S2R R2, SR_TID.X ;  /* 0x0000000000027919 */ /* 0x000eec0000002100 */
[----:B------:R-:W0:Y:S08]  /*0050*/  S2UR UR6, SR_CTAID.Y ;  /* 0x00000000000679c3 */ /* 0x000e300000002600 */
[----:B------:R-:W0:Y:S01]  /*0060*/  LDC R3, c[0x0][0x364] ;  /* 0x0000d900ff037b82 */ /* 0x000e220000000800 */
[----:B------:R-:W1:Y:S02]  /*0070*/  LDCU UR5, c[0x0][0x360] ;  /* 0x00006c00ff0577ac */ /* 0x000e640008000800 */
[----:B-1----:R-:W-:Y:S01]  /*0080*/  UIMAD UR4, UR4, UR5, URZ ;  /* 0x00000005040472a4 */ /* 0x002fe2000f8e02ff */
[----:B0-----:R-:W-:-:S05]  /*0090*/  IMAD R3, R3, UR6, R0 ;  /* 0x0000000603037c24 */ /* 0x001fca000f8e0200 */
[----:B---3--:R-:W-:Y:S01]  /*00a0*/  VIADD R4, R2, UR4 ;  /* 0x0000000402047c36 */ /* 0x008fe20008000000 */
[----:B--2---:R-:W-:-:S04]  /*00b0*/  ISETP.GE.AND P0, PT, R3, UR9, PT ;  /* 0x0000000903007c0c */ /* 0x004fc8000bf06270 */
[----:B------:R-:W-:-:S13]  /*00c0*/  ISETP.GE.OR P0, PT, R4, UR8, P0 ;  /* 0x0000000804007c0c */ /* 0x000fda0008706670 */
[----:B------:R-:W-:Y:S05]  /*00d0*/  @P0 EXIT ;  /* 0x000000000000094d */ /* 0x000fea0003800000 */
[----:B------:R-:W0:Y:S01]  /*00e0*/  LDC R0, c[0x0][0x398] ;  /* 0x0000e600ff007b82 */ /* 0x000e220000000800 */
[----:B------:R-:W1:Y:S01]  /*00f0*/  LDCU.64 UR6, c[0x0][0x358] ;  /* 0x00006b00ff0677ac */ /* 0x000e620008000a00 */
[----:B------:R-:W-:Y:S01]  /*0100*/  BSSY.RECONVERGENT B1, `(.L_x_0) ;  /* 0x0000122000017945 */ /* 0x000fe20003800200 */
[----:B------:R-:W-:Y:S02]  /*0110*/  CS2R R6, SRZ ;  /* 0x0000000000067805 */ /* 0x000fe4000001ff00 */
[----:B------:R-:W-:Y:S02]  /*0120*/  CS2R R8, SRZ ;  /* 0x0000000000087805 */ /* 0x000fe4000001ff00 */
[----:B0-----:R-:W-:-:S04]  /*0130*/  LEA.HI R33, R0, R0, RZ, 0x1 ;  /* 0x0000000000217211 */ /* 0x001fc800078f08ff */
[----:B------:R-:W-:-:S05]  /*0140*/  SHF.R.S32.HI R33, RZ, 0x1, R33 ;  /* 0x00000001ff217819 */ /* 0x000fca0000011421 */
[C-C-:B------:R-:W-:Y:S02]  /*0150*/  IMAD.IADD R10, R3.reuse, 0x1, -R33.reuse ;  /* 0x00000001030a7824 */ /* 0x140fe400078e0a21 */
[----:B------:R-:W-:-:S05]  /*0160*/  IMAD.IADD R5, R3, 0x1, R33 ;  /* 0x0000000103057824 */ /* 0x000fca00078e0221 */
[----:B------:R-:W-:-:S13]  /*0170*/  ISETP.GT.AND P0, PT, R10, R5, PT ;  /* 0x000000050a00720c */ /* 0x000fda0003f04270 */
[----:B-1----:R-:W-:Y:S05]  /*0180*/  @P0 BRA `(.L_x_1) ;  /* 0x0000001000640947 */ /* 0x002fea0003800000 */
[----:B------:R-:W-:Y:S01]  /*0190*/  HFMA2 R7, -RZ, RZ, 1.666015625, -0.052093505859375 ;  /* 0x3eaaaaabff077431 */ /* 0x000fe200000001ff */
[----:B------:R-:W-:Y:S01]  /*01a0*/  I2FP.F32.S32 R0, R0 ;  /* 0x0000000000007245 */ /* 0x000fe20000201400 */
[----:B------:R-:W-:-:S03]  /*01b0*/  IMAD.MOV.U32 R6, RZ, RZ, 0x40400000 ;  /* 0x40400000ff067424 */ /* 0x000fc600078e00ff */
[----:B------:R-:W0:Y:S01]  /*01c0*/  FCHK P0, R0, 3 ;  /* 0x4040000000007902 */ /* 0x000e220000000000 */
[----:B------:R-:W-:-:S04]  /*01d0*/  FFMA R6, R7, -R6, 1 ;  /* 0x3f80000007067423 */ /* 0x000fc80000000806 */
[----:B------:R-:W-:-:S04]  /*01e0*/  FFMA R7, R6, R7, 0.3333333432674407959 ;  /* 0x3eaaaaab06077423 */ /* 0x000fc80000000007 */
[----:B------:R-:W-:-:S04]  /*01f0*/  FFMA R6, R0, R7, RZ ;  /* 0x0000000700067223 */ /* 0x000fc800000000ff */
[----:B------:R-:W-:-:S04]  /*0200*/  FFMA R8, R6, -3, R0 ;  /* 0xc040000006087823 */ /* 0x000fc80000000000 */
[----:B------:R-:W-:Y:S01]  /*0210*/  FFMA R8, R7, R8, R6 ;  /* 0x0000000807087223 */ /* 0x000fe20000000006 */
[----:B0-----:R-:W-:Y:S06]  /*0220*/  @!P0 BRA `(.L_x_2) ;  /* 0x0000000000108947 */ /* 0x001fec0003800000 */
[----:B------:R-:W-:Y:S01]  /*0230*/  IMAD.MOV.U32 R12, RZ, RZ, 0x40400000 ;  /* 0x40400000ff0c7424 */ /* 0x000fe200078e00ff */
[----:B------:R-:W-:-:S07]  /*0240*/  MOV R18, 0x260 ;  /* 0x0000026000127802 */ /* 0x000fce0000000f00 */
[----:B------:R-:W-:Y:S05]  /*0250*/  CALL.REL.NOINC `($__internal_1_$__cuda_sm3x_div_rn_noftz_f32_slowpath) ;  /* 0x0000001800847944 */ /* 0x000fea0003c00000 */
[----:B------:R-:W-:-:S07]  /*0260*/  IMAD.MOV.U32 R8, RZ, RZ, R0 ;  /* 0x000000ffff087224 */ /* 0x000fce00078e0000 */
.L_x_2:
[----:B------:R0:W1:Y:S01]  /*0270*/  F2F.F64.F32 R16, R8 ;  /* 0x0000000800107310 */ /* 0x0000620000201800 */
[----:B------:R-:W-:Y:S01]  /*0280*/  UMOV UR8, 0x54411744 ;  /* 0x5441174400087882 */ /* 0x000fe20000000000 */
[----:B------:R-:W-:Y:S01]  /*0290*/  UMOV UR9, 0x401921fb ;  /* 0x401921fb00097882 */ /* 0x000fe20000000000 */
[CC--:B------:R-:W-:Y:S01]  /*02a0*/  IADD3 R11, PT, PT, R4.reuse, R33.reuse, RZ ;  /* 0x00000021040b7210 */ /* 0x0c0fe20007ffe0ff */
[----:B------:R-:W-:Y:S02]  /*02b0*/  IMAD.IADD R13, R4, 0x1, -R33 ;  /* 0x00000001040d7824 */ /* 0x000fe400078e0a21 */
[----:B------:R-:W-:Y:S01]  /*02c0*/  FADD R9, R8, R8 ;  /* 0x0000000808097221 */ /* 0x000fe20000000000 */
[----:B------:R-:W-:Y:S01]  /*02d0*/  VIADD R4, R2, UR4 ;  /* 0x0000000402047c36 */ /* 0x000fe20008000000 */
[C---:B------:R-:W-:Y:S01]  /*02e0*/  IADD3 R15, PT, PT, -R33.reuse, 0x1, RZ ;  /* 0x00000001210f7810 */ /* 0x040fe20007ffe1ff */
[----:B------:R-:W-:Y:S02]  /*02f0*/  IMAD R14, R33, R33, RZ ;  /* 0x00000021210e7224 */ /* 0x000fe400078e02ff */
[----:B------:R-:W-:Y:S01]  /*0300*/  FMUL R12, R9, R8 ;  /* 0x00000008090c7220 */ /* 0x000fe20000400000 */
[----:B------:R-:W-:Y:S01]  /*0310*/  IMAD.U32 R32, R33, -0x2, RZ ;  /* 0xfffffffe21207824 */ /* 0x000fe200078e00ff */
[----:B0-----:R-:W-:-:S02]  /*0320*/  CS2R R8, SRZ ;  /* 0x0000000000087805 */ /* 0x001fc4000001ff00 */
[----:B------:R-:W-:Y:S01]  /*0330*/  IADD3 R33, PT, PT, -R4, R33, RZ ;  /* 0x0000002104217210 */ /* 0x000fe20007ffe1ff */
[----:B-1----:R-:W-:-:S08]  /*0340*/  DMUL R6, R16, UR8 ;  /* 0x0000000810067c28 */ /* 0x002fd00008000000 */
[----:B------:R-:W-:Y:S01]  /*0350*/  DMUL R16, R16, R6 ;  /* 0x0000000610107228 */ /* 0x000fe20000000000 */
[----:B------:R-:W-:-:S10]  /*0360*/  CS2R R6, SRZ ;  /* 0x0000000000067805 */ /* 0x000fd4000001ff00 */
.L_x_24:
[----:B------:R-:W-:Y:S01]  /*0370*/  ISETP.GT.AND P0, PT, R13, R11, PT ;  /* 0x0000000b0d00720c */ /* 0x000fe20003f04270 */
[----:B------:R-:W-:-:S12]  /*0380*/  BSSY.RECONVERGENT B0, `(.L_x_3) ;  /* 0x00000f6000007945 */ /* 0x000fd80003800200 */
[----:B------:R-:W-:Y:S05]  /*0390*/  @P0 BRA `(.L_x_4) ;  /* 0x0000000c00d00947 */ /* 0x000fea0003800000 */
[----:B------:R-:W0:Y:S01]  /*03a0*/  LDCU.64 UR8, c[0x0][0x390] ;  /* 0x00007200ff0877ac */ /* 0x000e220008000a00 */
[----:B------:R-:W-:Y:S01]  /*03b0*/  LOP3.LUT R0, R13, R10, RZ, 0xfc, !PT ;  /* 0x0000000a0d007212 */ /* 0x000fe200078efcff */
[C---:B------:R-:W-:Y:S01]  /*03c0*/  IMAD.IADD R35, R10.reuse, 0x1, -R3 ;  /* 0x000000010a237824 */ /* 0x040fe200078e0a03 */
[----:B------:R-:W-:Y:S03]  /*03d0*/  BSSY.RECONVERGENT B4, `(.L_x_5) ;  /* 0x000004b000047945 */ /* 0x000fe60003800200 */
[----:B------:R-:W-:Y:S02]  /*03e0*/  IMAD R35, R35, R35, RZ ;  /* 0x0000002323237224 */ /* 0x000fe400078e02ff */
[----:B0-----:R-:W-:Y:S01]  /*03f0*/  IMAD.U32 R38, RZ, RZ, UR8 ;  /* 0x00000008ff267e24 */ /* 0x001fe2000f8e00ff */
[----:B------:R-:W-:-:S04]  /*0400*/  ISETP.GE.AND P0, PT, R10, UR9, PT ;  /* 0x000000090a007c0c */ /* 0x000fc8000bf06270 */
[----:B------:R-:W-:-:S04]  /*0410*/  ISETP.GE.OR P0, PT, R13, R38, P0 ;  /* 0x000000260d00720c */ /* 0x000fc80000706670 */
[----:B------:R-:W-:-:S13]  /*0420*/  ISETP.LT.OR P0, PT, R0, RZ, P0 ;  /* 0x000000ff0000720c */ /* 0x000fda0000701670 */
[----:B------:R-:W-:Y:S05]  /*0430*/  @P0 BRA `(.L_x_6) ;  /* 0x0000000400100947 */ /* 0x000fea0003800000 */
[----:B------:R-:W0:Y:S01]  /*0440*/  MUFU.RCP R19, R12 ;  /* 0x0000000c00137308 */ /* 0x000e220000001000 */
[----:B------:R-:W-:Y:S01]  /*0450*/  IADD3 R0, PT, PT, RZ, -R14, -R35 ;  /* 0x8000000eff007210 */ /* 0x000fe20007ffe823 */
[----:B------:R-:W-:Y:S03]  /*0460*/  BSSY.RECONVERGENT B5, `(.L_x_7) ;  /* 0x000000c000057945 */ /* 0x000fe60003800200 */
[----:B------:R-:W-:-:S04]  /*0470*/  I2FP.F32.S32 R0, R0 ;  /* 0x0000000000007245 */ /* 0x000fc80000201400 */
[----:B------:R-:W1:Y:S01]  /*0480*/  FCHK P0, R0, R12 ;  /* 0x0000000c00007302 */ /* 0x000e620000000000 */
[----:B0-----:R-:W-:-:S04]  /*0490*/  FFMA R2, -R12, R19, 1 ;  /* 0x3f8000000c027423 */ /* 0x001fc80000000113 */
[----:B------:R-:W-:-:S04]  /*04a0*/  FFMA R19, R19, R2, R19 ;  /* 0x0000000213137223 */ /* 0x000fc80000000013 */
[----:B------:R-:W-:-:S04]  /*04b0*/  FFMA R2, R0, R19, RZ ;  /* 0x0000001300027223 */ /* 0x000fc800000000ff */
[----:B------:R-:W-:-:S04]  /*04c0*/  FFMA R18, -R12, R2, R0 ;  /* 0x000000020c127223 */ /* 0x000fc80000000100 */
[----:B------:R-:W-:Y:S01]  /*04d0*/  FFMA R2, R19, R18, R2 ;  /* 0x0000001213027223 */ /* 0x000fe20000000002 */
[----:B-1----:R-:W-:Y:S06]  /*04e0*/  @!P0 BRA `(.L_x_8) ;  /* 0x00000000000c8947 */ /* 0x002fec0003800000 */
[----:B------:R-:W-:-:S07]  /*04f0*/  MOV R18, 0x510 ;  /* 0x0000051000127802 */ /* 0x000fce0000000f00 */
[----:B------:R-:W-:Y:S05]  /*0500*/  CALL.REL.NOINC `($__internal_1_$__cuda_sm3x_div_rn_noftz_f32_slowpath) ;  /* 0x0000001400d87944 */ /* 0x000fea0003c00000 */
[----:B------:R-:W-:-:S07]  /*0510*/  IMAD.MOV.U32 R2, RZ, RZ, R0 ;  /* 0x000000ffff027224 */ /* 0x000fce00078e0000 */
.L_x_8:
[----:B------:R-:W-:Y:S05]  /*0520*/  BSYNC.RECONVERGENT B5 ;  /* 0x0000000000057941 */ /* 0x000fea0003800200 */
.L_x_7:
[----:B------:R-:W-:Y:S01]  /*0530*/  MOV R21, 0x3bbb989d ;  /* 0x3bbb989d00157802 */ /* 0x000fe20000000f00 */
[----:B------:R-:W0:Y:S01]  /*0540*/  MUFU.RCP64H R19, R17 ;  /* 0x0000001100137308 */ /* 0x000e220000001800 */
[----:B------:R-:W-:Y:S01]  /*0550*/  IMAD.MOV.U32 R23, RZ, RZ, 0x437c0000 ;  /* 0x437c0000ff177424 */ /* 0x000fe200078e00ff */
[----:B------:R-:W-:Y:S01]  /*0560*/  BSSY.RECONVERGENT B2, `(.L_x_9) ;  /* 0x000001f000027945 */ /* 0x000fe20003800200 */
[----:B------:R-:W-:Y:S02]  /*0570*/  IMAD.MOV.U32 R18, RZ, RZ, 0x1 ;  /* 0x00000001ff127424 */ /* 0x000fe400078e00ff */
[----:B------:R-:W-:-:S04]  /*0580*/  FFMA.SAT R0, R2, R21, 0.5 ;  /* 0x3f00000002007423 */ /* 0x000fc80000002015 */
[----:B------:R-:W-:-:S04]  /*0590*/  FFMA.RM R0, R0, R23, 12582913 ;  /* 0x4b40000100007423 */ /* 0x000fc80000004017 */
[C---:B------:R-:W-:Y:S01]  /*05a0*/  FADD R21, R0.reuse, -12583039 ;  /* 0xcb40007f00157421 */ /* 0x040fe20000000000 */
[----:B------:R-:W-:-:S03]  /*05b0*/  IMAD.SHL.U32 R0, R0, 0x800000, RZ ;  /* 0x0080000000007824 */ /* 0x000fc600078e00ff */
[----:B------:R-:W-:Y:S01]  /*05c0*/  FFMA R23, R2, 1.4426950216293334961, -R21 ;  /* 0x3fb8aa3b02177823 */ /* 0x000fe20000000815 */
[----:B0-----:R-:W-:-:S03]  /*05d0*/  DFMA R20, -R16, R18, 1 ;  /* 0x3ff000001014742b */ /* 0x001fc60000000112 */
[----:B------:R-:W-:-:S04]  /*05e0*/  FFMA R2, R2, 1.925963033500011079e-08, R23 ;  /* 0x32a5706002027823 */ /* 0x000fc80000000017 */
[----:B------:R-:W0:Y:S01]  /*05f0*/  MUFU.EX2 R23, R2 ;  /* 0x0000000200177308 */ /* 0x000e220000000800 */
[----:B------:R-:W-:-:S08]  /*0600*/  DFMA R20, R20, R20, R20 ;  /* 0x000000141414722b */ /* 0x000fd00000000014 */
[----:B------:R-:W-:Y:S01]  /*0610*/  DFMA R18, R18, R20, R18 ;  /* 0x000000141212722b */ /* 0x000fe20000000012 */
[----:B0-----:R-:W-:-:S07]  /*0620*/  FMUL R0, R0, R23 ;  /* 0x0000001700007220 */ /* 0x001fce0000400000 */
[----:B------:R-:W-:Y:S01]  /*0630*/  DFMA R22, -R16, R18, 1 ;  /* 0x3ff000001016742b */ /* 0x000fe20000000112 */
[----:B------:R-:W0:Y:S07]  /*0640*/  F2F.F64.F32 R20, R0 ;  /* 0x0000000000147310 */ /* 0x000e2e0000201800 */
[----:B------:R-:W-:-:S08]  /*0650*/  DFMA R18, R18, R22, R18 ;  /* 0x000000161212722b */ /* 0x000fd00000000012 */
[----:B0-----:R-:W-:Y:S01]  /*0660*/  DMUL R22, R20, R18 ;  /* 0x0000001214167228 */ /* 0x001fe20000000000 */
[----:B------:R-:W-:-:S07]  /*0670*/  FSETP.GEU.AND P1, PT, |R21|, 6.5827683646048100446e-37, PT ;  /* 0x036000001500780b */ /* 0x000fce0003f2e200 */
[----:B------:R-:W-:-:S08]  /*0680*/  DFMA R24, -R16, R22, R20 ;  /* 0x000000161018722b */ /* 0x000fd00000000114 */
[----:B------:R-:W-:-:S10]  /*0690*/  DFMA R18, R18, R24, R22 ;  /* 0x000000181212722b */ /* 0x000fd40000000016 */
[----:B------:R-:W-:-:S05]  /*06a0*/  FFMA R2, RZ, R17, R19 ;  /* 0x00000011ff027223 */ /* 0x000fca0000000013 */
[----:B------:R-:W-:-:S13]  /*06b0*/  FSETP.GT.AND P0, PT, |R2|, 1.469367938527859385e-39, PT ;  /* 0x001000000200780b */ /* 0x000fda0003f04200 */
[----:B------:R-:W-:Y:S05]  /*06c0*/  @P0 BRA P1, `(.L_x_10) ;  /* 0x0000000000200947 */ /* 0x000fea0000800000 */
[----:B------:R-:W-:Y:S01]  /*06d0*/  MOV R22, R20 ;  /* 0x0000001400167202 */ /* 0x000fe20000000f00 */
[----:B------:R-:W-:Y:S01]  /*06e0*/  IMAD.MOV.U32 R23, RZ, RZ, R21 ;  /* 0x000000ffff177224 */ /* 0x000fe200078e0015 */
[----:B------:R-:W-:Y:S01]  /*06f0*/  MOV R2, 0x730 ;  /* 0x0000073000027802 */ /* 0x000fe20000000f00 */
[----:B------:R-:W-:Y:S02]  /*0700*/  IMAD.MOV.U32 R20, RZ, RZ, R16 ;  /* 0x000000ffff147224 */ /* 0x000fe400078e0010 */
[----:B------:R-:W-:-:S07]  /*0710*/  IMAD.MOV.U32 R21, RZ, RZ, R17 ;  /* 0x000000ffff157224 */ /* 0x000fce00078e0011 */
[----:B------:R-:W-:Y:S05]  /*0720*/  CALL.REL.NOINC `($__internal_0_$__cuda_sm20_div_rn_f64_full) ;  /* 0x0000000c00e47944 */ /* 0x000fea0003c00000 */
[----:B------:R-:W-:Y:S01]  /*0730*/  MOV R18, R26 ;  /* 0x0000001a00127202 */ /* 0x000fe20000000f00 */
[----:B------:R-:W-:-:S07]  /*0740*/  IMAD.MOV.U32 R19, RZ, RZ, R27 ;  /* 0x000000ffff137224 */ /* 0x000fce00078e001b */
.L_x_10:
[----:B------:R-:W-:Y:S05]  /*0750*/  BSYNC.RECONVERGENT B2 ;  /* 0x0000000000027941 */ /* 0x000fea0003800200 */
.L_x_9:
[----:B------:R-:W0:Y:S01]  /*0760*/  LDCU UR5, c[0x0][0x390] ;  /* 0x00007200ff0577ac */ /* 0x000e220008000800 */
[----:B------:R-:W1:Y:S01]  /*0770*/  LDCU.64 UR8, c[0x0][0x380] ;  /* 0x00007000ff0877ac */ /* 0x000e620008000a00 */
[----:B0-----:R-:W-:-:S04]  /*0780*/  IMAD.U32 R38, RZ, RZ, UR5 ;  /* 0x00000005ff267e24 */ /* 0x001fc8000f8e00ff */
[----:B------:R-:W-:-:S04]  /*0790*/  IMAD R0, R10, R38, R13 ;  /* 0x000000260a007224 */ /* 0x000fc800078e020d */
[----:B------:R-:W-:-:S05]  /*07a0*/  IMAD R0, R0, 0x3, RZ ;  /* 0x0000000300007824 */ /* 0x000fca00078e02ff */
[----:B-1----:R-:W-:-:S04]  /*07b0*/  IADD3 R20, P0, PT, R0, UR8, RZ ;  /* 0x0000000800147c10 */ /* 0x002fc8000ff1e0ff */
[----:B------:R-:W-:-:S05]  /*07c0*/  LEA.HI.X.SX32 R21, R0, UR9, 0x1, P0 ;  /* 0x0000000900157c11 */ /* 0x000fca00080f0eff */
[----:B------:R-:W2:Y:S04]  /*07d0*/  LDG.E.U8 R0, desc[UR6][R20.64] ;  /* 0x0000000614007981 */ /* 0x000ea8000c1e1100 */
[----:B------:R-:W3:Y:S04]  /*07e0*/  LDG.E.U8 R2, desc[UR6][R20.64+0x1] ;  /* 0x0000010614027981 */ /* 0x000ee8000c1e1100 */
[----:B------:R-:W4:Y:S01]  /*07f0*/  LDG.E.U8 R22, desc[UR6][R20.64+0x2] ;  /* 0x0000020614167981 */ /* 0x000f22000c1e1100 */
[----:B------:R-:W0:Y:S02]  /*0800*/  F2F.F32.F64 R19, R18 ;  /* 0x0000001200137310 */ /* 0x000e240000301000 */
[----:B0-----:R-:W-:Y:S01]  /*0810*/  FADD R9, R9, R19 ;  /* 0x0000001309097221 */ /* 0x001fe20000000000 */
[----:B--2---:R-:W-:-:S02]  /*0820*/  I2FP.F32.U32 R0, R0 ;  /* 0x0000000000007245 */ /* 0x004fc40000201000 */
[----:B---3--:R-:W-:-:S03]  /*0830*/  I2FP.F32.U32 R2, R2 ;  /* 0x0000000200027245 */ /* 0x008fc60000201000 */
[C---:B------:R-:W-:Y:S01]  /*0840*/  FFMA R8, R19.reuse, R0, R8 ;  /* 0x0000000013087223 */ /* 0x040fe20000000008 */
[----:B----4-:R-:W-:Y:S01]  /*0850*/  I2FP.F32.U32 R23, R22 ;  /* 0x0000001600177245 */ /* 0x010fe20000201000 */
[----:B------:R-:W-:-:S04]  /*0860*/  FFMA R7, R19, R2, R7 ;  /* 0x0000000213077223 */ /* 0x000fc80000000007 */
[----:B------:R-:W-:-:S07]  /*0870*/  FFMA R6, R19, R23, R6 ;  /* 0x0000001713067223 */ /* 0x000fce0000000006 */
.L_x_6:
[----:B------:R-:W-:Y:S05]  /*0880*/  BSYNC.RECONVERGENT B4 ;  /* 0x0000000000047941 */ /* 0x000fea0003800200 */
.L_x_5:
[----:B------:R-:W0:Y:S02]  /*0890*/  LDCU UR5, c[0x0][0x398] ;  /* 0x00007300ff0577ac */ /* 0x000e240008000800 */
[----:B0-----:R-:W-:-:S04]  /*08a0*/  UIADD3 UR5, UPT, UPT, UR5, 0x1, URZ ;  /* 0x0000000105057890 */ /* 0x001fc8000fffe0ff */
[----:B------:R-:W-:-:S09]  /*08b0*/  UISETP.GE.U32.AND UP0, UPT, UR5, 0x3, UPT ;  /* 0x000000030500788c */ /* 0x000fd2000bf06070 */
[----:B------:R-:W-:Y:S05]  /*08c0*/  BRA.U !UP0, `(.L_x_4) ;  /* 0x0000000908847547 */ /* 0x000fea000b800000 */
[----:B------:R-:W-:Y:S01]  /*08d0*/  IMAD.MOV R0, RZ, RZ, -R10 ;  /* 0x000000ffff007224 */ /* 0x000fe200078e0a0a */
[----:B------:R-:W-:Y:S01]  /*08e0*/  MOV R34, R15 ;  /* 0x0000000f00227202 */ /* 0x000fe20000000f00 */
[----:B------:R-:W-:Y:S02]  /*08f0*/  IMAD.MOV.U32 R36, RZ, RZ, R32 ;  /* 0x000000ffff247224 */ /* 0x000fe400078e0020 */
[----:B------:R-:W-:Y:S02]  /*0900*/  IMAD R38, R0, R38, R33 ;  /* 0x0000002600267224 */ /* 0x000fe400078e0221 */
[----:B------:R-:W-:Y:S02]  /*0910*/  IMAD.MOV.U32 R37, RZ, RZ, R13 ;  /* 0x000000ffff257224 */ /* 0x000fe400078e000d */
[----:B------:R-:W-:-:S07]  /*0920*/  IMAD R38, R38, -0x3, RZ ;  /* 0xfffffffd26267824 */ /* 0x000fce00078e02ff */
.L_x_23:
[----:B------:R-:W0:Y:S01]  /*0930*/  LDCU.64 UR8, c[0x0][0x390] ;  /* 0x00007200ff0877ac */ /* 0x000e220008000a00 */
[----:B------:R-:W-:Y:S01]  /*0940*/  VIADD R19, R37, 0x1 ;  /* 0x0000000125137836 */ /* 0x000fe20000000000 */
[----:B------:R-:W-:Y:S01]  /*0950*/  IADD3 R36, PT, PT, R36, 0x2, RZ ;  /* 0x0000000224247810 */ /* 0x000fe20007ffe0ff */
[----:B------:R-:W-:Y:S03]  /*0960*/  BSSY.RECONVERGENT B4, `(.L_x_11) ;  /* 0x0000049000047945 */ /* 0x000fe60003800200 */
[----:B------:R-:W-:Y:S02]  /*0970*/  LOP3.LUT R0, R19, R10, RZ, 0xfc, !PT ;  /* 0x0000000a13007212 */ /* 0x000fe400078efcff */
[----:B------:R-:W-:Y:S02]  /*0980*/  ISETP.NE.AND P2, PT, R36, RZ, PT ;  /* 0x000000ff2400720c */ /* 0x000fe40003f45270 */
[----:B0-----:R-:W-:-:S04]  /*0990*/  ISETP.GE.AND P0, PT, R10, UR9, PT ;  /* 0x000000090a007c0c */ /* 0x001fc8000bf06270 */
[----:B------:R-:W-:-:S04]  /*09a0*/  ISETP.GE.OR P1, PT, R19, UR8, P0 ;  /* 0x0000000813007c0c */ /* 0x000fc80008726670 */
[----:B------:R-:W-:-:S13]  /*09b0*/  ISETP.LT.OR P1, PT, R0, RZ, P1 ;  /* 0x000000ff0000720c */ /* 0x000fda0000f21670 */
[----:B------:R-:W-:Y:S05]  /*09c0*/  @P1 BRA `(.L_x_12) ;  /* 0x0000000400081947 */ /* 0x000fea0003800000 */
[----:B------:R-:W0:Y:S01]  /*09d0*/  MUFU.RCP R19, R12 ;  /* 0x0000000c00137308 */ /* 0x000e220000001000 */
[----:B------:R-:W-:Y:S01]  /*09e0*/  IMAD R0, R34, R34, R35 ;  /* 0x0000002222007224 */ /* 0x000fe200078e0223 */
[----:B------:R-:W-:Y:S03]  /*09f0*/  BSSY.RECONVERGENT B5, `(.L_x_13) ;  /* 0x000000d000057945 */ /* 0x000fe60003800200 */
[----:B------:R-:W-:-:S05]  /*0a00*/  IMAD.MOV R0, RZ, RZ, -R0 ;  /* 0x000000ffff007224 */ /* 0x000fca00078e0a00 */
        /* <DEDUP_REMOVED lines=8> */
[----:B------:R-:W-:Y:S01]  /*0a90*/  IMAD.MOV.U32 R0, RZ, RZ, R21 ;  /* 0x000000ffff007224 */ /* 0x000fe200078e0015 */
[----:B------:R-:W-:-:S07]  /*0aa0*/  MOV R18, 0xac0 ;  /* 0x00000ac000127802 */ /* 0x000fce0000000f00 */
[----:B------:R-:W-:Y:S05]  /*0ab0*/  CALL.REL.NOINC `($__internal_1_$__cuda_sm3x_div_rn_noftz_f32_slowpath) ;  /* 0x00000010006c7944 */ /* 0x000fea0003c00000 */
.L_x_14:
[----:B------:R-:W-:Y:S05]  /*0ac0*/  BSYNC.RECONVERGENT B5 ;  /* 0x0000000000057941 */ /* 0x000fea0003800200 */
.L_x_13:
[----:B------:R-:W-:Y:S02]  /*0ad0*/  HFMA2 R23, -RZ, RZ, 3.7421875, 0 ;  /* 0x437c0000ff177431 */ /* 0x000fe400000001ff */
[----:B------:R-:W-:Y:S01]  /*0ae0*/  IMAD.MOV.U32 R21, RZ, RZ, 0x3bbb989d ;  /* 0x3bbb989dff157424 */ /* 0x000fe200078e00ff */
[----:B------:R-:W0:Y:S01]  /*0af0*/  MUFU.RCP64H R19, R17 ;  /* 0x0000001100137308 */ /* 0x000e220000001800 */
[----:B------:R-:W-:Y:S01]  /*0b00*/  IMAD.MOV.U32 R18, RZ, RZ, 0x1 ;  /* 0x00000001ff127424 */ /* 0x000fe200078e00ff */
[----:B------:R-:W-:Y:S01]  /*0b10*/  BSSY.RECONVERGENT B2, `(.L_x_15) ;  /* 0x000001e000027945 */ /* 0x000fe20003800200 */
        /* <DEDUP_REMOVED lines=21> */
[----:B------:R-:W-:Y:S01]  /*0c70*/  IMAD.MOV.U32 R22, RZ, RZ, R20 ;  /* 0x000000ffff167224 */ /* 0x000fe200078e0014 */
[----:B------:R-:W-:Y:S01]  /*0c80*/  MOV R23, R21 ;  /* 0x0000001500177202 */ /* 0x000fe20000000f00 */
[----:B------:R-:W-:Y:S01]  /*0c90*/  IMAD.MOV.U32 R20, RZ, RZ, R16 ;  /* 0x000000ffff147224 */ /* 0x000fe200078e0010 */
[----:B------:R-:W-:Y:S01]  /*0ca0*/  MOV R2, 0xcd0 ;  /* 0x00000cd000027802 */ /* 0x000fe20000000f00 */
[----:B------:R-:W-:-:S07]  /*0cb0*/  IMAD.MOV.U32 R21, RZ, RZ, R17 ;  /* 0x000000ffff157224 */ /* 0x000fce00078e0011 */
[----:B------:R-:W-:Y:S05]  /*0cc0*/  CALL.REL.NOINC `($__internal_0_$__cuda_sm20_div_rn_f64_full) ;  /* 0x00000008007c7944 */ /* 0x000fea0003c00000 */
[----:B------:R-:W-:Y:S01]  /*0cd0*/  IMAD.MOV.U32 R18, RZ, RZ, R26 ;  /* 0x000000ffff127224 */ /* 0x000fe200078e001a */
[----:B------:R-:W-:-:S07]  /*0ce0*/  MOV R19, R27 ;  /* 0x0000001b00137202 */ /* 0x000fce0000000f00 */
.L_x_16:
[----:B------:R-:W-:Y:S05]  /*0cf0*/  BSYNC.RECONVERGENT B2 ;  /* 0x0000000000027941 */ /* 0x000fea0003800200 */
.L_x_15:
[----:B------:R-:W0:Y:S01]  /*0d00*/  LDCU.64 UR8, c[0x0][0x380] ;  /* 0x00007000ff0877ac */ /* 0x000e220008000a00 */
[----:B------:R-:W-:-:S05]  /*0d10*/  VIADD R0, R38, 0x3 ;  /* 0x0000000326007836 */ /* 0x000fca0000000000 */
[----:B0-----:R-:W-:-:S04]  /*0d20*/  IADD3 R20, P1, PT, R0, UR8, RZ ;  /* 0x0000000800147c10 */ /* 0x001fc8000ff3e0ff */
        /* <DEDUP_REMOVED lines=12> */
.L_x_12:
[----:B------:R-:W-:Y:S05]  /*0df0*/  BSYNC.RECONVERGENT B4 ;  /* 0x0000000000047941 */ /* 0x000fea0003800200 */
.L_x_11:
[----:B------:R-:W0:Y:S01]  /*0e00*/  LDCU UR5, c[0x0][0x390] ;  /* 0x00007200ff0577ac */ /* 0x000e220008000800 */
[----:B------:R-:W-:Y:S01]  /*0e10*/  VIADD R37, R37, 0x2 ;  /* 0x0000000225257836 */ /* 0x000fe20000000000 */
[----:B------:R-:W-:Y:S04]  /*0e20*/  BSSY.RECONVERGENT B4, `(.L_x_17) ;  /* 0x0000048000047945 */ /* 0x000fe80003800200 */
[C---:B------:R-:W-:Y:S02]  /*0e30*/  LOP3.LUT R0, R37.reuse, R10, RZ, 0xfc, !PT ;  /* 0x0000000a25007212 */ /* 0x040fe400078efcff */
[----:B0-----:R-:W-:-:S04]  /*0e40*/  ISETP.GE.OR P0, PT, R37, UR5, P0 ;  /* 0x0000000525007c0c */ /* 0x001fc80008706670 */
[----:B------:R-:W-:-:S13]  /*0e50*/  ISETP.LT.OR P0, PT, R0, RZ, P0 ;  /* 0x000000ff0000720c */ /* 0x000fda0000701670 */
[----:B------:R-:W-:Y:S05]  /*0e60*/  @P0 BRA `(.L_x_18) ;  /* 0x00000004000c0947 */ /* 0x000fea0003800000 */
[-C--:B------:R-:W-:Y:S01]  /*0e70*/  IMAD R0, R34, R34.reuse, R34 ;  /* 0x0000002222007224 */ /* 0x080fe200078e0222 */
[----:B------:R-:W0:Y:S01]  /*0e80*/  MUFU.RCP R19, R12 ;  /* 0x0000000c00137308 */ /* 0x000e220000001000 */
[----:B------:R-:W-:Y:S03]  /*0e90*/  BSSY.RECONVERGENT B5, `(.L_x_19) ;  /* 0x000000e000057945 */ /* 0x000fe60003800200 */
[----:B------:R-:W-:-:S04]  /*0ea0*/  IADD3 R0, PT, PT, R35, R34, R0 ;  /* 0x0000002223007210 */ /* 0x000fc80007ffe000 */
[----:B------:R-:W-:-:S04]  /*0eb0*/  LOP3.LUT R0, RZ, R0, RZ, 0x33, !PT ;  /* 0x00000000ff007212 */ /* 0x000fc800078e33ff */
        /* <DEDUP_REMOVED lines=11> */
.L_x_20:
[----:B------:R-:W-:Y:S05]  /*0f70*/  BSYNC.RECONVERGENT B5 ;  /* 0x0000000000057941 */ /* 0x000fea0003800200 */
.L_x_19:
[----:B------:R-:W-:Y:S02]  /*0f80*/  HFMA2 R21, -RZ, RZ, 0.96630859375, -0.0022525787353515625 ;  /* 0x3bbb989dff157431 */ /* 0x000fe400000001ff */
[----:B------:R-:W-:Y:S01]  /*0f90*/  IMAD.MOV.U32 R23, RZ, RZ, 0x437c0000 ;  /* 0x437c0000ff177424 */ /* 0x000fe200078e00ff */
[----:B------:R-:W0:Y:S01]  /*0fa0*/  MUFU.RCP64H R19, R17 ;  /* 0x0000001100137308 */ /* 0x000e220000001800 */
[----:B------:R-:W-:Y:S01]  /*0fb0*/  IMAD.MOV.U32 R18, RZ, RZ, 0x1 ;  /* 0x00000001ff127424 */ /* 0x000fe200078e00ff */
[----:B------:R-:W-:Y:S01]  /*0fc0*/  BSSY.RECONVERGENT B2, `(.L_x_21) ;  /* 0x000001e000027945 */ /* 0x000fe20003800200 */
[----:B------:R-:W-:-:S04]  /*0fd0*/  FFMA.SAT R2, R0, R21, 0.5 ;  /* 0x3f00000000027423 */ /* 0x000fc80000002015 */
[----:B------:R-:W-:-:S04]  /*0fe0*/  FFMA.RM R2, R2, R23, 12582913 ;  /* 0x4b40000102027423 */ /* 0x000fc80000004017 */
[C---:B------:R-:W-:Y:S01]  /*0ff0*/  FADD R21, R2.reuse, -12583039 ;  /* 0xcb40007f02157421 */ /* 0x040fe20000000000 */
[----:B0-----:R-:W-:Y:S01]  /*1000*/  DFMA R22, -R16, R18, 1 ;  /* 0x3ff000001016742b */ /* 0x001fe20000000112 */
[----:B------:R-:W-:Y:S02]  /*1010*/  IMAD.SHL.U32 R2, R2, 0x800000, RZ ;  /* 0x0080000002027824 */ /* 0x000fe400078e00ff */
[----:B------:R-:W-:-:S04]  /*1020*/  FFMA R21, R0, 1.4426950216293334961, -R21 ;  /* 0x3fb8aa3b00157823 */ /* 0x000fc80000000815 */
[----:B------:R-:W-:Y:S01]  /*1030*/  FFMA R0, R0, 1.925963033500011079e-08, R21 ;  /* 0x32a5706000007823 */ /* 0x000fe20000000015 */
[----:B------:R-:W-:-:S03]  /*1040*/  DFMA R22, R22, R22, R22 ;  /* 0x000000161616722b */ /* 0x000fc60000000016 */
[----:B------:R-:W0:Y:S05]  /*1050*/  MUFU.EX2 R21, R0 ;  /* 0x0000000000157308 */ /* 0x000e2a0000000800 */
[----:B------:R-:W-:-:S08]  /*1060*/  DFMA R22, R18, R22, R18 ;  /* 0x000000161216722b */ /* 0x000fd00000000012 */
[----:B------:R-:W-:Y:S01]  /*1070*/  DFMA R18, -R16, R22, 1 ;  /* 0x3ff000001012742b */ /* 0x000fe20000000116 */
[----:B0-----:R-:W-:-:S07]  /*1080*/  FMUL R21, R2, R21 ;  /* 0x0000001502157220 */ /* 0x001fce0000400000 */
[----:B------:R-:W-:Y:S01]  /*1090*/  DFMA R18, R22, R18, R22 ;  /* 0x000000121612722b */ /* 0x000fe20000000016 */
[----:B------:R-:W0:Y:S07]  /*10a0*/  F2F.F64.F32 R20, R21 ;  /* 0x0000001500147310 */ /* 0x000e2e0000201800 */
        /* <DEDUP_REMOVED lines=15> */
.L_x_22:
[----:B------:R-:W-:Y:S05]  /*11a0*/  BSYNC.RECONVERGENT B2 ;  /* 0x0000000000027941 */ /* 0x000fea0003800200 */
.L_x_21:
        /* <DEDUP_REMOVED lines=15> */
.L_x_18:
[----:B------:R-:W-:Y:S05]  /*12a0*/  BSYNC.RECONVERGENT B4 ;  /* 0x0000000000047941 */ /* 0x000fea0003800200 */
.L_x_17:
[----:B------:R-:W-:Y:S01]  /*12b0*/  VIADD R38, R38, 0x6 ;  /* 0x0000000626267836 */ /* 0x000fe20000000000 */
[----:B------:R-:W-:Y:S01]  /*12c0*/  IADD3 R34, PT, PT, R34, 0x2, RZ ;  /* 0x0000000222227810 */ /* 0x000fe20007ffe0ff */
[----:B------:R-:W-:Y:S06]  /*12d0*/  @P2 BRA `(.L_x_23) ;  /* 0xfffffff400942947 */ /* 0x000fec000383ffff */
.L_x_4:
[----:B------:R-:W-:Y:S05]  /*12e0*/  BSYNC.RECONVERGENT B0 ;  /* 0x0000000000007941 */ /* 0x000fea0003800200 */
.L_x_3:
[C---:B------:R-:W-:Y:S01]  /*12f0*/  ISETP.GE.AND P0, PT, R10.reuse, R5, PT ;  /* 0x000000050a00720c */ /* 0x040fe20003f06270 */
[----:B------:R-:W-:-:S12]  /*1300*/  VIADD R10, R10, 0x1 ;  /* 0x000000010a0a7836 */ /* 0x000fd80000000000 */
[----:B------:R-:W-:Y:S05]  /*1310*/  @!P0 BRA `(.L_x_24) ;  /* 0xfffffff000148947 */ /* 0x000fea000383ffff */
.L_x_1:
[----:B------:R-:W-:Y:S05]  /*1320*/  BSYNC.RECONVERGENT B1 ;  /* 0x0000000000017941 */ /* 0x000fea0003800200 */
.L_x_0:
[----:B------:R-:W0:Y:S01]  /*1330*/  MUFU.RCP R0, R9 ;  /* 0x0000000900007308 */ /* 0x000e220000001000 */
[----:B------:R-:W1:Y:S01]  /*1340*/  LDCU UR4, c[0x0][0x390] ;  /* 0x00007200ff0477ac */ /* 0x000e620008000800 */
[----:B------:R-:W-:Y:S06]  /*1350*/  BSSY.RECONVERGENT B0, `(.L_x_25) ;  /* 0x000000f000007945 */ /* 0x000fec0003800200 */
[----:B------:R-:W2:Y:S01]  /*1360*/  FCHK P0, R8, R9 ;  /* 0x0000000908007302 */ /* 0x000ea20000000000 */
[----:B0-----:R-:W-:Y:S01]  /*1370*/  FFMA R5, R0, -R9, 1 ;  /* 0x3f80000000057423 */ /* 0x001fe20000000809 */
[----:B-1----:R-:W-:-:S03]  /*1380*/  IMAD R2, R3, UR4, R4 ;  /* 0x0000000403027c24 */ /* 0x002fc6000f8e0204 */
[----:B------:R-:W-:Y:S01]  /*1390*/  FFMA R5, R0, R5, R0 ;  /* 0x0000000500057223 */ /* 0x000fe20000000000 */
[----:B------:R-:W-:-:S03]  /*13a0*/  IMAD R2, R2, 0x3, RZ ;  /* 0x0000000302027824 */ /* 0x000fc600078e02ff */
[----:B------:R-:W-:-:S04]  /*13b0*/  FFMA R0, R5, R8, RZ ;  /* 0x0000000805007223 */ /* 0x000fc800000000ff */
[----:B------:R-:W-:-:S04]  /*13c0*/  FFMA R3, R0, -R9, R8 ;  /* 0x8000000900037223 */ /* 0x000fc80000000008 */
[----:B------:R-:W-:Y:S01]  /*13d0*/  FFMA R3, R5, R3, R0 ;  /* 0x0000000305037223 */ /* 0x000fe20000000000 */
[----:B--2---:R-:W-:Y:S06]  /*13e0*/  @!P0 BRA `(.L_x_26) ;  /* 0x0000000000148947 */ /* 0x004fec0003800000 */
[----:B------:R-:W-:Y:S01]  /*13f0*/  IMAD.MOV.U32 R0, RZ, RZ, R8 ;  /* 0x000000ffff007224 */ /* 0x000fe200078e0008 */
[----:B------:R-:W-:Y:S01]  /*1400*/  MOV R18, 0x1430 ;  /* 0x0000143000127802 */ /* 0x000fe20000000f00 */
[----:B------:R-:W-:-:S07]  /*1410*/  IMAD.MOV.U32 R12, RZ, RZ, R9 ;  /* 0x000000ffff0c7224 */ /* 0x000fce00078e0009 */
[----:B------:R-:W-:Y:S05]  /*1420*/  CALL.REL.NOINC `($__internal_1_$__cuda_sm3x_div_rn_noftz_f32_slowpath) ;  /* 0x0000000800107944 */ /* 0x000fea0003c00000 */
[----:B------:R-:W-:-:S07]  /*1430*/  MOV R3, R0 ;  /* 0x0000000000037202 */ /* 0x000fce0000000f00 */
.L_x_26:
[----:B------:R-:W-:Y:S05]  /*1440*/  BSYNC.RECONVERGENT B0 ;  /* 0x0000000000007941 */ /* 0x000fea0003800200 */
.L_x_25:
[----:B------:R-:W0:Y:S01]  /*1450*/  LDCU.64 UR4, c[0x0][0x388] ;  /* 0x00007100ff0477ac */ /* 0x000e220008000a00 */
[----:B------:R-:W-:Y:S01]  /*1460*/  F2I.U32.TRUNC.NTZ R3, R3 ;  /* 0x0000000300037305 */ /* 0x000fe2000020f000 */
[----:B------:R-:W-:Y:S07]  /*1470*/  BSSY.RECONVERGENT B0, `(.L_x_27) ;  /* 0x0000010000007945 */ /* 0x000fee0003800200 */
[----:B------:R-:W1:Y:S01]  /*1480*/  MUFU.RCP R0, R9 ;  /* 0x0000000900007308 */ /* 0x000e620000001000 */
[----:B0-----:R-:W-:-:S04]  /*1490*/  IADD3 R4, P0, PT, R2, UR4, RZ ;  /* 0x0000000402047c10 */ /* 0x001fc8000ff1e0ff */
[----:B------:R-:W-:Y:S01]  /*14a0*/  LEA.HI.X.SX32 R5, R2, UR5, 0x1, P0 ;  /* 0x0000000502057c11 */ /* 0x000fe200080f0eff */
[----:B-1----:R-:W-:-:S04]  /*14b0*/  FFMA R11, R0, -R9, 1 ;  /* 0x3f800000000b7423 */ /* 0x002fc80000000809 */
[----:B------:R0:W-:Y:S03]  /*14c0*/  STG.E.U8 desc[UR6][R4.64], R3 ;  /* 0x0000000304007986 */ /* 0x0001e6000c101106 */
[----:B------:R-:W1:Y:S01]  /*14d0*/  FCHK P0, R7, R9 ;  /* 0x0000000907007302 */ /* 0x000e620000000000 */
[----:B------:R-:W-:-:S04]  /*14e0*/  FFMA R0, R0, R11, R0 ;  /* 0x0000000b00007223 */ /* 0x000fc80000000000 */
[----:B------:R-:W-:-:S04]  /*14f0*/  FFMA R2, R0, R7, RZ ;  /* 0x0000000700027223 */ /* 0x000fc800000000ff */
[----:B------:R-:W-:-:S04]  /*1500*/  FFMA R11, R2, -R9, R7 ;  /* 0x80000009020b7223 */ /* 0x000fc80000000007 */
[----:B------:R-:W-:Y:S01]  /*1510*/  FFMA R0, R0, R11, R2 ;  /* 0x0000000b00007223 */ /* 0x000fe20000000002 */
[----:B01----:R-:W-:Y:S06]  /*1520*/  @!P0 BRA `(.L_x_28) ;  /* 0x0000000000108947 */ /* 0x003fec0003800000 */
[----:B------:R-:W-:Y:S01]  /*1530*/  IMAD.MOV.U32 R0, RZ, RZ, R7 ;  /* 0x000000ffff007224 */ /* 0x000fe200078e0007 */
[----:B------:R-:W-:Y:S01]  /*1540*/  MOV R18, 0x1570 ;  /* 0x0000157000127802 */ /* 0x000fe20000000f00 */
[----:B------:R-:W-:-:S07]  /*1550*/  IMAD.MOV.U32 R12, RZ, RZ, R9 ;  /* 0x000000ffff0c7224 */ /* 0x000fce00078e0009 */
[----:B------:R-:W-:Y:S05]  /*1560*/  CALL.REL.NOINC `($__internal_1_$__cuda_sm3x_div_rn_noftz_f32_slowpath) ;  /* 0x0000000400c07944 */ /* 0x000fea0003c00000 */
.L_x_28:
[----:B------:R-:W-:Y:S05]  /*1570*/  BSYNC.RECONVERGENT B0 ;  /* 0x0000000000007941 */ /* 0x000fea0003800200 */
.L_x_27:
[----:B------:R-:W0:Y:S01]  /*1580*/  F2I.U32.TRUNC.NTZ R7, R0 ;  /* 0x0000000000077305 */ /* 0x000e22000020f000 */
[----:B------:R-:W-:Y:S07]  /*1590*/  BSSY.RECONVERGENT B0, `(.L_x_29) ;  /* 0x000000f000007945 */ /* 0x000fee0003800200 */
[----:B------:R-:W1:Y:S01]  /*15a0*/  MUFU.RCP R2, R9 ;  /* 0x0000000900027308 */ /* 0x000e620000001000 */
[----:B0-----:R0:W-:Y:S07]  /*15b0*/  STG.E.U8 desc[UR6][R4.64+0x1], R7 ;  /* 0x0000010704007986 */ /* 0x0011ee000c101106 */
[----:B------:R-:W2:Y:S01]  /*15c0*/  FCHK P0, R6, R9 ;  /* 0x0000000906007302 */ /* 0x000ea20000000000 */
[----:B-1----:R-:W-:-:S04]  /*15d0*/  FFMA R3, R2, -R9, 1 ;  /* 0x3f80000002037423 */ /* 0x002fc80000000809 */
[----:B------:R-:W-:-:S04]  /*15e0*/  FFMA R3, R2, R3, R2 ;  /* 0x0000000302037223 */ /* 0x000fc80000000002 */
[----:B------:R-:W-:-:S04]  /*15f0*/  FFMA R11, R3, R6, RZ ;  /* 0x00000006030b7223 */ /* 0x000fc800000000ff */
[----:B------:R-:W-:-:S04]  /*1600*/  FFMA R2, R11, -R9, R6 ;  /* 0x800000090b027223 */ /* 0x000fc80000000006 */
[----:B------:R-:W-:Y:S01]  /*1610*/  FFMA R2, R3, R2, R11 ;  /* 0x0000000203027223 */ /* 0x000fe2000000000b */
[----:B0-2---:R-:W-:Y:S06]  /*1620*/  @!P0 BRA `(.L_x_30) ;  /* 0x0000000000148947 */ /* 0x005fec0003800000 */
[----:B------:R-:W-:Y:S01]  /*1630*/  IMAD.MOV.U32 R0, RZ, RZ, R6 ;  /* 0x000000ffff007224 */ /* 0x000fe200078e0006 */
[----:B------:R-:W-:Y:S02]  /*1640*/  MOV R12, R9 ;  /* 0x00000009000c7202 */ /* 0x000fe40000000f00 */
[----:B------:R-:W-:-:S07]  /*1650*/  MOV R18, 0x1670 ;  /* 0x0000167000127802 */ /* 0x000fce0000000f00 */
[----:B------:R-:W-:Y:S05]  /*1660*/  CALL.REL.NOINC `($__internal_1_$__cuda_sm3x_div_rn_noftz_f32_slowpath) ;  /* 0x0000000400807944 */ /* 0x000fea0003c00000 */
[----:B------:R-:W-:-:S07]  /*1670*/  IMAD.MOV.U32 R2, RZ, RZ, R0 ;  /* 0x000000ffff027224 */ /* 0x000fce00078e0000 */
.L_x_30:
[----:B------:R-:W-:Y:S05]  /*1680*/  BSYNC.RECONVERGENT B0 ;  /* 0x0000000000007941 */ /* 0x000fea0003800200 */
.L_x_29:
[----:B------:R-:W0:Y:S02]  /*1690*/  F2I.U32.TRUNC.NTZ R3, R2 ;  /* 0x0000000200037305 */ /* 0x000e24000020f000 */
[----:B0-----:R-:W-:Y:S01]  /*16a0*/  STG.E.U8 desc[UR6][R4.64+0x2], R3 ;  /* 0x0000020304007986 */ /* 0x001fe2000c101106 */
[----:B------:R-:W-:Y:S05]  /*16b0*/  EXIT ;  /* 0x000000000000794d */ /* 0x000fea0003800000 */
        .weak           $__internal_0_$__cuda_sm20_div_rn_f64_full
        .type           $__internal_0_$__cuda_sm20_div_rn_f64_full,@function
        .size           $__internal_0_$__cuda_sm20_div_rn_f64_full,($__internal_1_$__cuda_sm3x_div_rn_noftz_f32_slowpath - $__internal_0_$__cuda_sm20_div_rn_f64_full)
$__internal_0_$__cuda_sm20_div_rn_f64_full:
[C---:B------:R-:W-:Y:S01]  /*16c0*/  FSETP.GEU.AND P1, PT, |R21|.reuse, 1.469367938527859385e-39, PT ;  /* 0x001000001500780b */ /* 0x040fe20003f2e200 */
[----:B------:R-:W-:Y:S01]  /*16d0*/  IMAD.MOV.U32 R24, RZ, RZ, 0x1 ;  /* 0x00000001ff187424 */ /* 0x000fe200078e00ff */
[----:B------:R-:W-:Y:S01]  /*16e0*/  LOP3.LUT R18, R21, 0x800fffff, RZ, 0xc0, !PT ;  /* 0x800fffff15127812 */ /* 0x000fe200078ec0ff */
[----:B------:R-:W-:Y:S01]  /*16f0*/  BSSY.RECONVERGENT B3, `(.L_x_31) ;  /* 0x0000054000037945 */ /* 0x000fe20003800200 */
[C---:B------:R-:W-:Y:S02]  /*1700*/  FSETP.GEU.AND P4, PT, |R23|.reuse, 1.469367938527859385e-39, PT ;  /* 0x001000001700780b */ /* 0x040fe40003f8e200 */
[----:B------:R-:W-:Y:S01]  /*1710*/  LOP3.LUT R19, R18, 0x3ff00000, RZ, 0xfc, !PT ;  /* 0x3ff0000012137812 */ /* 0x000fe200078efcff */
[----:B------:R-:W-:Y:S01]  /*1720*/  IMAD.MOV.U32 R18, RZ, RZ, R20 ;  /* 0x000000ffff127224 */ /* 0x000fe200078e0014 */
[----:B------:R-:W-:Y:S02]  /*1730*/  LOP3.LUT R39, R23, 0x7ff00000, RZ, 0xc0, !PT ;  /* 0x7ff0000017277812 */ /* 0x000fe400078ec0ff */
[----:B------:R-:W-:-:S03]  /*1740*/  LOP3.LUT R40, R21, 0x7ff00000, RZ, 0xc0, !PT ;  /* 0x7ff0000015287812 */ /* 0x000fc600078ec0ff */
[----:B------:R-:W-:Y:S01]  /*1750*/  @!P1 DMUL R18, R20, 8.98846567431157953865e+307 ;  /* 0x7fe0000014129828 */ /* 0x000fe20000000000 */
[----:B------:R-:W-:Y:S01]  /*1760*/  ISETP.GE.U32.AND P3, PT, R39, R40, PT ;  /* 0x000000282700720c */ /* 0x000fe20003f66070 */
[----:B------:R-:W-:Y:S02]  /*1770*/  IMAD.MOV.U32 R41, RZ, RZ, R39 ;  /* 0x000000ffff297224 */ /* 0x000fe400078e0027 */
[----:B------:R-:W-:Y:S01]  /*1780*/  @!P4 LOP3.LUT R0, R21, 0x7ff00000, RZ, 0xc0, !PT ;  /* 0x7ff000001500c812 */ /* 0x000fe200078ec0ff */
[----:B------:R-:W-:Y:S01]  /*1790*/  @!P4 IMAD.MOV.U32 R28, RZ, RZ, RZ ;  /* 0x000000ffff1cc224 */ /* 0x000fe200078e00ff */
[----:B------:R-:W0:Y:S02]  /*17a0*/  MUFU.RCP64H R25, R19 ;  /* 0x0000001300197308 */ /* 0x000e240000001800 */
[----:B------:R-:W-:Y:S02]  /*17b0*/  @!P4 ISETP.GE.U32.AND P5, PT, R39, R0, PT ;  /* 0x000000002700c20c */ /* 0x000fe40003fa6070 */
[----:B------:R-:W-:-:S02]  /*17c0*/  MOV R0, 0x1ca00000 ;  /* 0x1ca0000000007802 */ /* 0x000fc40000000f00 */
[----:B------:R-:W-:Y:S02]  /*17d0*/  @!P1 LOP3.LUT R40, R19, 0x7ff00000, RZ, 0xc0, !PT ;  /* 0x7ff0000013289812 */ /* 0x000fe400078ec0ff */
[----:B------:R-:W-:-:S03]  /*17e0*/  @!P4 SEL R29, R0, 0x63400000, !P5 ;  /* 0x63400000001dc807 */ /* 0x000fc60006800000 */
[----:B------:R-:W-:Y:S01]  /*17f0*/  VIADD R42, R40, 0xffffffff ;  /* 0xffffffff282a7836 */ /* 0x000fe20000000000 */
[----:B------:R-:W-:-:S04]  /*1800*/  @!P4 LOP3.LUT R29, R29, 0x80000000, R23, 0xf8, !PT ;  /* 0x800000001d1dc812 */ /* 0x000fc800078ef817 */
[----:B------:R-:W-:Y:S01]  /*1810*/  @!P4 LOP3.LUT R29, R29, 0x100000, RZ, 0xfc, !PT ;  /* 0x001000001d1dc812 */ /* 0x000fe200078efcff */
[----:B0-----:R-:W-:-:S08]  /*1820*/  DFMA R26, R24, -R18, 1 ;  /* 0x3ff00000181a742b */ /* 0x001fd00000000812 */
[----:B------:R-:W-:-:S08]  /*1830*/  DFMA R26, R26, R26, R26 ;  /* 0x0000001a1a1a722b */ /* 0x000fd0000000001a */
[----:B------:R-:W-:Y:S01]  /*1840*/  DFMA R26, R24, R26, R24 ;  /* 0x0000001a181a722b */ /* 0x000fe20000000018 */
[----:B------:R-:W-:Y:S01]  /*1850*/  SEL R25, R0, 0x63400000, !P3 ;  /* 0x6340000000197807 */ /* 0x000fe20005800000 */
[----:B------:R-:W-:-:S03]  /*1860*/  IMAD.MOV.U32 R24, RZ, RZ, R22 ;  /* 0x000000ffff187224 */ /* 0x000fc600078e0016 */
[----:B------:R-:W-:-:S03]  /*1870*/  LOP3.LUT R25, R25, 0x800fffff, R23, 0xf8, !PT ;  /* 0x800fffff19197812 */ /* 0x000fc600078ef817 */
[----:B------:R-:W-:-:S03]  /*1880*/  DFMA R30, R26, -R18, 1 ;  /* 0x3ff000001a1e742b */ /* 0x000fc60000000812 */
[----:B------:R-:W-:-:S05]  /*1890*/  @!P4 DFMA R24, R24, 2, -R28 ;  /* 0x400000001818c82b */ /* 0x000fca000000081c */
[----:B------:R-:W-:-:S05]  /*18a0*/  DFMA R30, R26, R30, R26 ;  /* 0x0000001e1a1e722b */ /* 0x000fca000000001a */
[----:B------:R-:W-:-:S03]  /*18b0*/  @!P4 LOP3.LUT R41, R25, 0x7ff00000, RZ, 0xc0, !PT ;  /* 0x7ff000001929c812 */ /* 0x000fc600078ec0ff */
[----:B------:R-:W-:Y:S01]  /*18c0*/  DMUL R26, R30, R24 ;  /* 0x000000181e1a7228 */ /* 0x000fe20000000000 */
[----:B------:R-:W-:-:S04]  /*18d0*/  IADD3 R28, PT, PT, R41, -0x1, RZ ;  /* 0xffffffff291c7810 */ /* 0x000fc80007ffe0ff */
[----:B------:R-:W-:-:S03]  /*18e0*/  ISETP.GT.U32.AND P1, PT, R28, 0x7feffffe, PT ;  /* 0x7feffffe1c00780c */ /* 0x000fc60003f24070 */
[----:B------:R-:W-:Y:S01]  /*18f0*/  DFMA R28, R26, -R18, R24 ;  /* 0x800000121a1c722b */ /* 0x000fe20000000018 */
[----:B------:R-:W-:-:S07]  /*1900*/  ISETP.GT.U32.OR P1, PT, R42, 0x7feffffe, P1 ;  /* 0x7feffffe2a00780c */ /* 0x000fce0000f24470 */
[----:B------:R-:W-:-:S06]  /*1910*/  DFMA R28, R30, R28, R26 ;  /* 0x0000001c1e1c722b */ /* 0x000fcc000000001a */
[----:B------:R-:W-:Y:S05]  /*1920*/  @P1 BRA `(.L_x_32) ;  /* 0x00000000006c1947 */ /* 0x000fea0003800000 */
[----:B------:R-:W-:-:S04]  /*1930*/  LOP3.LUT R26, R21, 0x7ff00000, RZ, 0xc0, !PT ;  /* 0x7ff00000151a7812 */ /* 0x000fc800078ec0ff */
[CC--:B------:R-:W-:Y:S02]  /*1940*/  VIADDMNMX R22, R39.reuse, -R26.reuse, 0xb9600000, !PT ;  /* 0xb960000027167446 */ /* 0x0c0fe4000780091a */
[----:B------:R-:W-:Y:S02]  /*1950*/  ISETP.GE.U32.AND P1, PT, R39, R26, PT ;  /* 0x0000001a2700720c */ /* 0x000fe40003f26070 */
[----:B------:R-:W-:Y:S02]  /*1960*/  VIMNMX R22, PT, PT, R22, 0x46a00000, PT ;  /* 0x46a0000016167848 */ /* 0x000fe40003fe0100 */
[----:B------:R-:W-:-:S05]  /*1970*/  SEL R23, R0, 0x63400000, !P1 ;  /* 0x6340000000177807 */ /* 0x000fca0004800000 */
[----:B------:R-:W-:Y:S01]  /*1980*/  IMAD.IADD R0, R22, 0x1, -R23 ;  /* 0x0000000116007824 */ /* 0x000fe200078e0a17 */
[----:B------:R-:W-:-:S03]  /*1990*/  MOV R22, RZ ;  /* 0x000000ff00167202 */ /* 0x000fc60000000f00 */
[----:B------:R-:W-:-:S06]  /*19a0*/  VIADD R23, R0, 0x7fe00000 ;  /* 0x7fe0000000177836 */ /* 0x000fcc0000000000 */
[----:B------:R-:W-:-:S10]  /*19b0*/  DMUL R26, R28, R22 ;  /* 0x000000161c1a7228 */ /* 0x000fd40000000000 */
[----:B------:R-:W-:-:S13]  /*19c0*/  FSETP.GTU.AND P1, PT, |R27|, 1.469367938527859385e-39, PT ;  /* 0x001000001b00780b */ /* 0x000fda0003f2c200 */
[----:B------:R-:W-:Y:S05]  /*19d0*/  @P1 BRA `(.L_x_33) ;  /* 0x0000000000941947 */ /* 0x000fea0003800000 */
[----:B------:R-:W-:Y:S01]  /*19e0*/  DFMA R18, R28, -R18, R24 ;  /* 0x800000121c12722b */ /* 0x000fe20000000018 */
[----:B------:R-:W-:-:S09]  /*19f0*/  IMAD.MOV.U32 R22, RZ, RZ, RZ ;  /* 0x000000ffff167224 */ /* 0x000fd200078e00ff */
[C---:B------:R-:W-:Y:S02]  /*1a00*/  FSETP.NEU.AND P1, PT, R19.reuse, RZ, PT ;  /* 0x000000ff1300720b */ /* 0x040fe40003f2d000 */
[----:B------:R-:W-:-:S04]  /*1a10*/  LOP3.LUT R21, R19, 0x80000000, R21, 0x48, !PT ;  /* 0x8000000013157812 */ /* 0x000fc800078e4815 */
[----:B------:R-:W-:-:S07]  /*1a20*/  LOP3.LUT R23, R21, R23, RZ, 0xfc, !PT ;  /* 0x0000001715177212 */ /* 0x000fce00078efcff */
[----:B------:R-:W-:Y:S05]  /*1a30*/  @!P1 BRA `(.L_x_33) ;  /* 0x00000000007c9947 */ /* 0x000fea0003800000 */
[----:B------:R-:W-:Y:S01]  /*1a40*/  IMAD.MOV R19, RZ, RZ, -R0 ;  /* 0x000000ffff137224 */ /* 0x000fe200078e0a00 */
[----:B------:R-:W-:Y:S01]  /*1a50*/  DMUL.RP R22, R28, R22 ;  /* 0x000000161c167228 */ /* 0x000fe20000008000 */
[----:B------:R-:W-:-:S06]  /*1a60*/  IMAD.MOV.U32 R18, RZ, RZ, RZ ;  /* 0x000000ffff127224 */ /* 0x000fcc00078e00ff */
[----:B------:R-:W-:-:S03]  /*1a70*/  DFMA R18, R26, -R18, R28 ;  /* 0x800000121a12722b */ /* 0x000fc6000000001c */
[----:B------:R-:W-:-:S03]  /*1a80*/  LOP3.LUT R21, R23, R21, RZ, 0x3c, !PT ;  /* 0x0000001517157212 */ /* 0x000fc600078e3cff */
[----:B------:R-:W-:-:S04]  /*1a90*/  IADD3 R18, PT, PT, -R0, -0x43300000, RZ ;  /* 0xbcd0000000127810 */ /* 0x000fc80007ffe1ff */
[----:B------:R-:W-:-:S04]  /*1aa0*/  FSETP.NEU.AND P1, PT, |R19|, R18, PT ;  /* 0x000000121300720b */ /* 0x000fc80003f2d200 */
[----:B------:R-:W-:Y:S02]  /*1ab0*/  FSEL R26, R22, R26, !P1 ;  /* 0x0000001a161a7208 */ /* 0x000fe40004800000 */
[----:B------:R-:W-:Y:S01]  /*1ac0*/  FSEL R27, R21, R27, !P1 ;  /* 0x0000001b151b7208 */ /* 0x000fe20004800000 */
[----:B------:R-:W-:Y:S06]  /*1ad0*/  BRA `(.L_x_33) ;  /* 0x0000000000547947 */ /* 0x000fec0003800000 */
.L_x_32:
[----:B------:R-:W-:-:S14]  /*1ae0*/  DSETP.NAN.AND P1, PT, R22, R22, PT ;  /* 0x000000161600722a */ /* 0x000fdc0003f28000 */
[----:B------:R-:W-:Y:S05]  /*1af0*/  @P1 BRA `(.L_x_34) ;  /* 0x0000000000441947 */ /* 0x000fea0003800000 */
[----:B------:R-:W-:-:S14]  /*1b00*/  DSETP.NAN.AND P1, PT, R20, R20, PT ;  /* 0x000000141400722a */ /* 0x000fdc0003f28000 */
[----:B------:R-:W-:Y:S05]  /*1b10*/  @P1 BRA `(.L_x_35) ;  /* 0x0000000000301947 */ /* 0x000fea0003800000 */
[----:B------:R-:W-:Y:S01]  /*1b20*/  ISETP.NE.AND P1, PT, R41, R40, PT ;  /* 0x000000282900720c */ /* 0x000fe20003f25270 */
[----:B------:R-:W-:Y:S01]  /*1b30*/  IMAD.MOV.U32 R27, RZ, RZ, -0x80000 ;  /* 0xfff80000ff1b7424 */ /* 0x000fe200078e00ff */
[----:B------:R-:W-:-:S11]  /*1b40*/  MOV R26, 0x0 ;  /* 0x00000000001a7802 */ /* 0x000fd60000000f00 */
[----:B------:R-:W-:Y:S05]  /*1b50*/  @!P1 BRA `(.L_x_33) ;  /* 0x0000000000349947 */ /* 0x000fea0003800000 */
[----:B------:R-:W-:Y:S02]  /*1b60*/  ISETP.NE.AND P1, PT, R41, 0x7ff00000, PT ;  /* 0x7ff000002900780c */ /* 0x000fe40003f25270 */
[----:B------:R-:W-:Y:S02]  /*1b70*/  LOP3.LUT R27, R23, 0x80000000, R21, 0x48, !PT ;  /* 0x80000000171b7812 */ /* 0x000fe400078e4815 */
[----:B------:R-:W-:-:S13]  /*1b80*/  ISETP.EQ.OR P1, PT, R40, RZ, !P1 ;  /* 0x000000ff2800720c */ /* 0x000fda0004f22670 */
[----:B------:R-:W-:Y:S01]  /*1b90*/  @P1 LOP3.LUT R0, R27, 0x7ff00000, RZ, 0xfc, !PT ;  /* 0x7ff000001b001812 */ /* 0x000fe200078efcff */
[----:B------:R-:W-:Y:S02]  /*1ba0*/  @!P1 IMAD.MOV.U32 R26, RZ, RZ, RZ ;  /* 0x000000ffff1a9224 */ /* 0x000fe400078e00ff */
[----:B------:R-:W-:Y:S01]  /*1bb0*/  @P1 IMAD.MOV.U32 R26, RZ, RZ, RZ ;  /* 0x000000ffff1a1224 */ /* 0x000fe200078e00ff */
[----:B------:R-:W-:Y:S01]  /*1bc0*/  @P1 MOV R27, R0 ;  /* 0x00000000001b1202 */ /* 0x000fe20000000f00 */
[----:B------:R-:W-:Y:S06]  /*1bd0*/  BRA `(.L_x_33) ;  /* 0x0000000000147947 */ /* 0x000fec0003800000 */
.L_x_35:
[----:B------:R-:W-:Y:S01]  /*1be0*/  LOP3.LUT R27, R21, 0x80000, RZ, 0xfc, !PT ;  /* 0x00080000151b7812 */ /* 0x000fe200078efcff */
[----:B------:R-:W-:Y:S01]  /*1bf0*/  IMAD.MOV.U32 R26, RZ, RZ, R20 ;  /* 0x000000ffff1a7224 */ /* 0x000fe200078e0014 */
[----:B------:R-:W-:Y:S06]  /*1c00*/  BRA `(.L_x_33) ;  /* 0x0000000000087947 */ /* 0x000fec0003800000 */
.L_x_34:
[----:B------:R-:W-:Y:S01]  /*1c10*/  LOP3.LUT R27, R23, 0x80000, RZ, 0xfc, !PT ;  /* 0x00080000171b7812 */ /* 0x000fe200078efcff */
[----:B------:R-:W-:-:S07]  /*1c20*/  IMAD.MOV.U32 R26, RZ, RZ, R22 ;  /* 0x000000ffff1a7224 */ /* 0x000fce00078e0016 */
.L_x_33:
[----:B------:R-:W-:Y:S05]  /*1c30*/  BSYNC.RECONVERGENT B3 ;  /* 0x0000000000037941 */ /* 0x000fea0003800200 */
.L_x_31:
[----:B------:R-:W-:Y:S02]  /*1c40*/  HFMA2 R19, -RZ, RZ, 0, 0 ;  /* 0x00000000ff137431 */ /* 0x000fe400000001ff */
[----:B------:R-:W-:-:S04]  /*1c50*/  IMAD.MOV.U32 R18, RZ, RZ, R2 ;  /* 0x000000ffff127224 */ /* 0x000fc800078e0002 */
[----:B------:R-:W-:Y:S05]  /*1c60*/  RET.REL.NODEC R18 `(_Z20gaussian_blur_kernelPhS_iii) ;  /* 0xffffffe012e47950 */ /* 0x000fea0003c3ffff */
        .weak           $__internal_1_$__cuda_sm3x_div_rn_noftz_f32_slowpath
        .type           $__internal_1_$__cuda_sm3x_div_rn_noftz_f32_slowpath,@function
        .size           $__internal_1_$__cuda_sm3x_div_rn_noftz_f32_slowpath,(.L_x_49 - $__internal_1_$__cuda_sm3x_div_rn_noftz_f32_slowpath)
$__internal_1_$__cuda_sm3x_div_rn_noftz_f32_slowpath:
[----:B------:R-:W-:Y:S01]  /*1c70*/  SHF.R.U32.HI R19, RZ, 0x17, R12 ;  /* 0x00000017ff137819 */ /* 0x000fe2000001160c */
[----:B------:R-:W-:Y:S01]  /*1c80*/  BSSY.RECONVERGENT B2, `(.L_x_36) ;  /* 0x0000063000027945 */ /* 0x000fe20003800200 */
[----:B------:R-:W-:Y:S01]  /*1c90*/  SHF.R.U32.HI R20, RZ, 0x17, R0 ;  /* 0x00000017ff147819 */ /* 0x000fe20000011600 */
[----:B------:R-:W-:Y:S01]  /*1ca0*/  IMAD.MOV.U32 R21, RZ, RZ, R12 ;  /* 0x000000ffff157224 */ /* 0x000fe200078e000c */
[----:B------:R-:W-:Y:S02]  /*1cb0*/  LOP3.LUT R19, R19, 0xff, RZ, 0xc0, !PT ;  /* 0x000000ff13137812 */ /* 0x000fe400078ec0ff */
[----:B------:R-:W-:-:S03]  /*1cc0*/  LOP3.LUT R23, R20, 0xff, RZ, 0xc0, !PT ;  /* 0x000000ff14177812 */ /* 0x000fc600078ec0ff */
[----:B------:R-:W-:Y:S02]  /*1cd0*/  VIADD R24, R19, 0xffffffff ;  /* 0xffffffff13187836 */ /* 0x000fe40000000000 */
[----:B------:R-:W-:-:S03]  /*1ce0*/  VIADD R22, R23, 0xffffffff ;  /* 0xffffffff17167836 */ /* 0x000fc60000000000 */
[----:B------:R-:W-:-:S04]  /*1cf0*/  ISETP.GT.U32.AND P1, PT, R24, 0xfd, PT ;  /* 0x000000fd1800780c */ /* 0x000fc80003f24070 */
[----:B------:R-:W-:-:S13]  /*1d00*/  ISETP.GT.U32.OR P1, PT, R22, 0xfd, P1 ;  /* 0x000000fd1600780c */ /* 0x000fda0000f24470 */
[----:B------:R-:W-:Y:S01]  /*1d10*/  @!P1 MOV R20, RZ ;  /* 0x000000ff00149202 */ /* 0x000fe20000000f00 */
[----:B------:R-:W-:Y:S06]  /*1d20*/  @!P1 BRA `(.L_x_37) ;  /* 0x00000000005c9947 */ /* 0x000fec0003800000 */
[----:B------:R-:W-:Y:S02]  /*1d30*/  FSETP.GTU.FTZ.AND P1, PT, |R0|, +INF , PT ;  /* 0x7f8000000000780b */ /* 0x000fe40003f3c200 */
[----:B------:R-:W-:-:S04]  /*1d40*/  FSETP.GTU.FTZ.AND P3, PT, |R12|, +INF , PT ;  /* 0x7f8000000c00780b */ /* 0x000fc80003f7c200 */
[----:B------:R-:W-:-:S13]  /*1d50*/  PLOP3.LUT P1, PT, P1, P3, PT, 0xf8, 0x8f ;  /* 0x00000000008f781c */ /* 0x000fda0000f27f70 */
[----:B------:R-:W-:Y:S05]  /*1d60*/  @P1 BRA `(.L_x_38) ;  /* 0x00000004004c1947 */ /* 0x000fea0003800000 */
[----:B------:R-:W-:-:S13]  /*1d70*/  LOP3.LUT P1, RZ, R21, 0x7fffffff, R0, 0xc8, !PT ;  /* 0x7fffffff15ff7812 */ /* 0x000fda000782c800 */
[----:B------:R-:W-:Y:S05]  /*1d80*/  @!P1 BRA `(.L_x_39) ;  /* 0x00000004003c9947 */ /* 0x000fea0003800000 */
[----:B------:R-:W-:Y:S02]  /*1d90*/  FSETP.NEU.FTZ.AND P3, PT, |R0|, +INF , PT ;  /* 0x7f8000000000780b */ /* 0x000fe40003f7d200 */
[----:B------:R-:W-:Y:S02]  /*1da0*/  FSETP.NEU.FTZ.AND P4, PT, |R12|, +INF , PT ;  /* 0x7f8000000c00780b */ /* 0x000fe40003f9d200 */
[----:B------:R-:W-:-:S11]  /*1db0*/  FSETP.NEU.FTZ.AND P1, PT, |R0|, +INF , PT ;  /* 0x7f8000000000780b */ /* 0x000fd60003f3d200 */
[----:B------:R-:W-:Y:S05]  /*1dc0*/  @!P4 BRA !P3, `(.L_x_39) ;  /* 0x00000004002cc947 */ /* 0x000fea0005800000 */
[----:B------:R-:W-:-:S04]  /*1dd0*/  LOP3.LUT P3, RZ, R0, 0x7fffffff, RZ, 0xc0, !PT ;  /* 0x7fffffff00ff7812 */ /* 0x000fc8000786c0ff */
[----:B------:R-:W-:-:S13]  /*1de0*/  PLOP3.LUT P3, PT, P4, P3, PT, 0x2f, 0xf2 ;  /* 0x0000000000f2781c */ /* 0x000fda0002766577 */
[----:B------:R-:W-:Y:S05]  /*1df0*/  @P3 BRA `(.L_x_40) ;  /* 0x0000000400183947 */ /* 0x000fea0003800000 */
[----:B------:R-:W-:-:S04]  /*1e00*/  LOP3.LUT P3, RZ, R21, 0x7fffffff, RZ, 0xc0, !PT ;  /* 0x7fffffff15ff7812 */ /* 0x000fc8000786c0ff */
[----:B------:R-:W-:-:S13]  /*1e10*/  PLOP3.LUT P1, PT, P1, P3, PT, 0x2f, 0xf2 ;  /* 0x0000000000f2781c */ /* 0x000fda0000f26577 */
[----:B------:R-:W-:Y:S05]  /*1e20*/  @P1 BRA `(.L_x_41) ;  /* 0x0000000400001947 */ /* 0x000fea0003800000 */
[----:B------:R-:W-:Y:S02]  /*1e30*/  ISETP.GE.AND P1, PT, R22, RZ, PT ;  /* 0x000000ff1600720c */ /* 0x000fe40003f26270 */
[----:B------:R-:W-:-:S11]  /*1e40*/  ISETP.GE.AND P3, PT, R24, RZ, PT ;  /* 0x000000ff1800720c */ /* 0x000fd60003f66270 */
[----:B------:R-:W-:Y:S02]  /*1e50*/  @P1 IMAD.MOV.U32 R20, RZ, RZ, RZ ;  /* 0x000000ffff141224 */ /* 0x000fe400078e00ff */
[----:B------:R-:W-:Y:S01]  /*1e60*/  @!P1 FFMA R0, R0, 1.84467440737095516160e+19, RZ ;  /* 0x5f80000000009823 */ /* 0x000fe200000000ff */
[----:B------:R-:W-:Y:S02]  /*1e70*/  @!P1 IMAD.MOV.U32 R20, RZ, RZ, -0x40 ;  /* 0xffffffc0ff149424 */ /* 0x000fe400078e00ff */
[----:B------:R-:W-:-:S03]  /*1e80*/  @!P3 FFMA R21, R12, 1.84467440737095516160e+19, RZ ;  /* 0x5f8000000c15b823 */ /* 0x000fc600000000ff */
[----:B------:R-:W-:-:S07]  /*1e90*/  @!P3 IADD3 R20, PT, PT, R20, 0x40, RZ ;  /* 0x000000401414b810 */ /* 0x000fce0007ffe0ff */
.L_x_37:
[----:B------:R-:W-:Y:S01]  /*1ea0*/  LEA R22, R19, 0xc0800000, 0x17 ;  /* 0xc080000013167811 */ /* 0x000fe200078eb8ff */
[----:B------:R-:W-:Y:S01]  /*1eb0*/  VIADD R23, R23, 0xffffff81 ;  /* 0xffffff8117177836 */ /* 0x000fe20000000000 */
[----:B------:R-:W-:Y:S03]  /*1ec0*/  BSSY.RECONVERGENT B3, `(.L_x_42) ;  /* 0x0000035000037945 */ /* 0x000fe60003800200 */
[----:B------:R-:W-:Y:S02]  /*1ed0*/  IMAD.IADD R24, R21, 0x1, -R22 ;  /* 0x0000000115187824 */ /* 0x000fe400078e0a16 */
[C---:B------:R-:W-:Y:S01]  /*1ee0*/  IMAD R0, R23.reuse, -0x800000, R0 ;  /* 0xff80000017007824 */ /* 0x040fe200078e0200 */
[----:B------:R-:W-:Y:S01]  /*1ef0*/  IADD3 R23, PT, PT, R23, 0x7f, -R19 ;  /* 0x0000007f17177810 */ /* 0x000fe20007ffe813 */
[----:B------:R-:W0:Y:S01]  /*1f00*/  MUFU.RCP R21, R24 ;  /* 0x0000001800157308 */ /* 0x000e220000001000 */
[----:B------:R-:W-:-:S02]  /*1f10*/  FADD.FTZ R25, -R24, -RZ ;  /* 0x800000ff18197221 */ /* 0x000fc40000010100 */
[----:B------:R-:W-:Y:S02]  /*1f20*/  IADD3 R23, PT, PT, R23, R20, RZ ;  /* 0x0000001417177210 */ /* 0x000fe40007ffe0ff */
[----:B0-----:R-:W-:-:S04]  /*1f30*/  FFMA R22, R21, R25, 1 ;  /* 0x3f80000015167423 */ /* 0x001fc80000000019 */
[----:B------:R-:W-:-:S04]  /*1f40*/  FFMA R21, R21, R22, R21 ;  /* 0x0000001615157223 */ /* 0x000fc80000000015 */
[----:B------:R-:W-:-:S04]  /*1f50*/  FFMA R22, R0, R21, RZ ;  /* 0x0000001500167223 */ /* 0x000fc800000000ff */
[----:B------:R-:W-:-:S04]  /*1f60*/  FFMA R26, R25, R22, R0 ;  /* 0x00000016191a7223 */ /* 0x000fc80000000000 */
[----:B------:R-:W-:-:S04]  /*1f70*/  FFMA R22, R21, R26, R22 ;  /* 0x0000001a15167223 */ /* 0x000fc80000000016 */
[----:B------:R-:W-:-:S04]  /*1f80*/  FFMA R25, R25, R22, R0 ;  /* 0x0000001619197223 */ /* 0x000fc80000000000 */
[----:B------:R-:W-:-:S05]  /*1f90*/  FFMA R0, R21, R25, R22 ;  /* 0x0000001915007223 */ /* 0x000fca0000000016 */
[----:B------:R-:W-:-:S04]  /*1fa0*/  SHF.R.U32.HI R19, RZ, 0x17, R0 ;  /* 0x00000017ff137819 */ /* 0x000fc80000011600 */
[----:B------:R-:W-:-:S05]  /*1fb0*/  LOP3.LUT R19, R19, 0xff, RZ, 0xc0, !PT ;  /* 0x000000ff13137812 */ /* 0x000fca00078ec0ff */
[----:B------:R-:W-:-:S04]  /*1fc0*/  IMAD.IADD R24, R19, 0x1, R23 ;  /* 0x0000000113187824 */ /* 0x000fc800078e0217 */
[----:B------:R-:W-:-:S05]  /*1fd0*/  VIADD R19, R24, 0xffffffff ;  /* 0xffffffff18137836 */ /* 0x000fca0000000000 */
[----:B------:R-:W-:-:S13]  /*1fe0*/  ISETP.GE.U32.AND P1, PT, R19, 0xfe, PT ;  /* 0x000000fe1300780c */ /* 0x000fda0003f26070 */
[----:B------:R-:W-:Y:S05]  /*1ff0*/  @!P1 BRA `(.L_x_43) ;  /* 0x0000000000809947 */ /* 0x000fea0003800000 */
[----:B------:R-:W-:-:S13]  /*2000*/  ISETP.GT.AND P1, PT, R24, 0xfe, PT ;  /* 0x000000fe1800780c */ /* 0x000fda0003f24270 */
[----:B------:R-:W-:Y:S05]  /*2010*/  @P1 BRA `(.L_x_44) ;  /* 0x00000000006c1947 */ /* 0x000fea0003800000 */
[----:B------:R-:W-:-:S13]  /*2020*/  ISETP.GE.AND P1, PT, R24, 0x1, PT ;  /* 0x000000011800780c */ /* 0x000fda0003f26270 */
[----:B------:R-:W-:Y:S05]  /*2030*/  @P1 BRA `(.L_x_45) ;  /* 0x0000000000741947 */ /* 0x000fea0003800000 */
[----:B------:R-:W-:Y:S02]  /*2040*/  ISETP.GE.AND P1, PT, R24, -0x18, PT ;  /* 0xffffffe81800780c */ /* 0x000fe40003f26270 */
[----:B------:R-:W-:-:S11]  /*2050*/  LOP3.LUT R0, R0, 0x80000000, RZ, 0xc0, !PT ;  /* 0x8000000000007812 */ /* 0x000fd600078ec0ff */
[----:B------:R-:W-:Y:S05]  /*2060*/  @!P1 BRA `(.L_x_45) ;  /* 0x0000000000689947 */ /* 0x000fea0003800000 */
[-C--:B------:R-:W-:Y:S01]  /*2070*/  FFMA.RZ R19, R21, R25.reuse, R22 ;  /* 0x0000001915137223 */ /* 0x080fe2000000c016 */
[----:B------:R-:W-:Y:S01]  /*2080*/  IMAD.MOV R23, RZ, RZ, -R24 ;  /* 0x000000ffff177224 */ /* 0x000fe200078e0a18 */
[C---:B------:R-:W-:Y:S02]  /*2090*/  ISETP.NE.AND P4, PT, R24.reuse, RZ, PT ;  /* 0x000000ff1800720c */ /* 0x040fe40003f85270 */
[C---:B------:R-:W-:Y:S02]  /*20a0*/  ISETP.NE.AND P3, PT, R24.reuse, RZ, PT ;  /* 0x000000ff1800720c */ /* 0x040fe40003f65270 */
[----:B------:R-:W-:Y:S01]  /*20b0*/  LOP3.LUT R20, R19, 0x7fffff, RZ, 0xc0, !PT ;  /* 0x007fffff13147812 */ /* 0x000fe200078ec0ff */
[CCC-:B------:R-:W-:Y:S01]  /*20c0*/  FFMA.RP R19, R21.reuse, R25.reuse, R22.reuse ;  /* 0x0000001915137223 */ /* 0x1c0fe20000008016 */
[----:B------:R-:W-:Y:S01]  /*20d0*/  FFMA.RM R22, R21, R25, R22 ;  /* 0x0000001915167223 */ /* 0x000fe20000004016 */
[----:B------:R-:W-:Y:S02]  /*20e0*/  IADD3 R21, PT, PT, R24, 0x20, RZ ;  /* 0x0000002018157810 */ /* 0x000fe40007ffe0ff */
[----:B------:R-:W-:-:S02]  /*20f0*/  LOP3.LUT R20, R20, 0x800000, RZ, 0xfc, !PT ;  /* 0x0080000014147812 */ /* 0x000fc400078efcff */
[----:B------:R-:W-:Y:S02]  /*2100*/  FSETP.NEU.FTZ.AND P1, PT, R19, R22, PT ;  /* 0x000000161300720b */ /* 0x000fe40003f3d000 */
[----:B------:R-:W-:Y:S02]  /*2110*/  SHF.L.U32 R21, R20, R21, RZ ;  /* 0x0000001514157219 */ /* 0x000fe400000006ff */
[----:B------:R-:W-:Y:S02]  /*2120*/  SEL R19, R23, RZ, P4 ;  /* 0x000000ff17137207 */ /* 0x000fe40002000000 */
[----:B------:R-:W-:Y:S02]  /*2130*/  ISETP.NE.AND P3, PT, R21, RZ, P3 ;  /* 0x000000ff1500720c */ /* 0x000fe40001f65270 */
[----:B------:R-:W-:Y:S02]  /*2140*/  SHF.R.U32.HI R19, RZ, R19, R20 ;  /* 0x00000013ff137219 */ /* 0x000fe40000011614 */
[----:B------:R-:W-:-:S02]  /*2150*/  PLOP3.LUT P1, PT, P1, P3, PT, 0xf8, 0x8f ;  /* 0x00000000008f781c */ /* 0x000fc40000f27f70 */
[----:B------:R-:W-:Y:S02]  /*2160*/  SHF.R.U32.HI R21, RZ, 0x1, R19 ;  /* 0x00000001ff157819 */ /* 0x000fe40000011613 */
[----:B------:R-:W-:-:S04]  /*2170*/  SEL R20, RZ, 0x1, !P1 ;  /* 0x00000001ff147807 */ /* 0x000fc80004800000 */
[----:B------:R-:W-:-:S04]  /*2180*/  LOP3.LUT R20, R20, 0x1, R21, 0xf8, !PT ;  /* 0x0000000114147812 */ /* 0x000fc800078ef815 */
[----:B------:R-:W-:-:S05]  /*2190*/  LOP3.LUT R20, R20, R19, RZ, 0xc0, !PT ;  /* 0x0000001314147212 */ /* 0x000fca00078ec0ff */
[----:B------:R-:W-:-:S05]  /*21a0*/  IMAD.IADD R21, R21, 0x1, R20 ;  /* 0x0000000115157824 */ /* 0x000fca00078e0214 */
[----:B------:R-:W-:Y:S01]  /*21b0*/  LOP3.LUT R0, R21, R0, RZ, 0xfc, !PT ;  /* 0x0000000015007212 */ /* 0x000fe200078efcff */
[----:B------:R-:W-:Y:S06]  /*21c0*/  BRA `(.L_x_45) ;  /* 0x0000000000107947 */ /* 0x000fec0003800000 */
.L_x_44:
[----:B------:R-:W-:-:S04]  /*21d0*/  LOP3.LUT R0, R0, 0x80000000, RZ, 0xc0, !PT ;  /* 0x8000000000007812 */ /* 0x000fc800078ec0ff */
[----:B------:R-:W-:Y:S01]  /*21e0*/  LOP3.LUT R0, R0, 0x7f800000, RZ, 0xfc, !PT ;  /* 0x7f80000000007812 */ /* 0x000fe200078efcff */
[----:B------:R-:W-:Y:S06]  /*21f0*/  BRA `(.L_x_45) ;  /* 0x0000000000047947 */ /* 0x000fec0003800000 */
.L_x_43:
[----:B------:R-:W-:-:S07]  /*2200*/  LEA R0, R23, R0, 0x17 ;  /* 0x0000000017007211 */ /* 0x000fce00078eb8ff */
.L_x_45:
[----:B------:R-:W-:Y:S05]  /*2210*/  BSYNC.RECONVERGENT B3 ;  /* 0x0000000000037941 */ /* 0x000fea0003800200 */
.L_x_42:
[----:B------:R-:W-:Y:S05]  /*2220*/  BRA `(.L_x_46) ;  /* 0x0000000000207947 */ /* 0x000fea0003800000 */
.L_x_41:
[----:B------:R-:W-:-:S04]  /*2230*/  LOP3.LUT R0, R21, 0x80000000, R0, 0x48, !PT ;  /* 0x8000000015007812 */ /* 0x000fc800078e4800 */
[----:B------:R-:W-:Y:S01]  /*2240*/  LOP3.LUT R0, R0, 0x7f800000, RZ, 0xfc, !PT ;  /* 0x7f80000000007812 */ /* 0x000fe200078efcff */
[----:B------:R-:W-:Y:S06]  /*2250*/  BRA `(.L_x_46) ;  /* 0x0000000000147947 */ /* 0x000fec0003800000 */
.L_x_40:
[----:B------:R-:W-:Y:S01]  /*2260*/  LOP3.LUT R0, R21, 0x80000000, R0, 0x48, !PT ;  /* 0x8000000015007812 */ /* 0x000fe200078e4800 */
[----:B------:R-:W-:Y:S06]  /*2270*/  BRA `(.L_x_46) ;  /* 0x00000000000c7947 */ /* 0x000fec0003800000 */
.L_x_39:
[----:B------:R-:W0:Y:S01]  /*2280*/  MUFU.RSQ R0, -QNAN ;  /* 0xffc0000000007908 */ /* 0x000e220000001400 */
[----:B------:R-:W-:Y:S05]  /*2290*/  BRA `(.L_x_46) ;  /* 0x0000000000047947 */ /* 0x000fea0003800000 */
.L_x_38:
[----:B------:R-:W-:-:S07]  /*22a0*/  FADD.FTZ R0, R0, R12 ;  /* 0x0000000c00007221 */ /* 0x000fce0000010000 */
.L_x_46:
[----:B------:R-:W-:Y:S05]  /*22b0*/  BSYNC.RECONVERGENT B2 ;  /* 0x0000000000027941 */ /* 0x000fea0003800200 */
.L_x_36:
[----:B------:R-:W-:-:S04]  /*22c0*/  IMAD.MOV.U32 R19, RZ, RZ, 0x0 ;  /* 0x00000000ff137424 */ /* 0x000fc800078e00ff */
[----:B0-----:R-:W-:Y:S05]  /*22d0*/  RET.REL.NODEC R18 `(_Z20gaussian_blur_kernelPhS_iii) ;  /* 0xffffffdc12487950 */ /* 0x001fea0003c3ffff */
.L_x_47:
[----:B------:R-:W-:-:S00]  /*22e0*/  BRA `(.L_x_47) ;  /* 0xfffffffc00fc7947 */ /* 0x000fc0000383ffff */
[----:B------:R-:W-:-:S00]  /*22f0*/  NOP ;  /* 0x0000000000007918 */ /* 0x000fc00000000000 */
        /* <DEDUP_REMOVED lines=8> */
.L_x_49:


//--------------------- .nv.shared.reserved.0     --------------------------
	.section	.nv.shared.reserved.0,"aw",@nobits
	.weak		__nv_reservedSMEM_offset_0_alias
	.size		__nv_reservedSMEM_offset_0_alias, 0, 64
	.other		__nv_reservedSMEM_offset_0_alias,@"STO_CUDA_RESERVED_SHARED STV_DEFAULT"
__nv_reservedSMEM_offset_0_alias:
	.zero		0
	.zero		64


//--------------------- .nv.constant0._Z20gaussian_blur_kernelPhS_iii --------------------------
	.section	.nv.constant0._Z20gaussian_blur_kernelPhS_iii,"a",@progbits
	.sectionflags	@""
	.align	4
.nv.constant0._Z20gaussian_blur_kernelPhS_iii:
	.zero		924


//--------------------- SYMBOLS --------------------------

	.type		.nv.reservedSmem.offset0,@object
	.size		.nv.reservedSmem.offset0,0x4
